//
// Generated by NVIDIA NVVM Compiler
//
// Compiler Build ID: CL-36424714
// Cuda compilation tools, release 13.0, V13.0.88
// Based on NVVM 20.0.0
//

.version 9.0
.target sm_100
.address_size 64

	// .globl	_Z9merge_gpuPKiiS0_iPi

.visible .entry _Z9merge_gpuPKiiS0_iPi(
	.param .u64 .ptr .align 1 _Z9merge_gpuPKiiS0_iPi_param_0,
	.param .u32 _Z9merge_gpuPKiiS0_iPi_param_1,
	.param .u64 .ptr .align 1 _Z9merge_gpuPKiiS0_iPi_param_2,
	.param .u32 _Z9merge_gpuPKiiS0_iPi_param_3,
	.param .u64 .ptr .align 1 _Z9merge_gpuPKiiS0_iPi_param_4
)
{
	.reg .pred 	%p<48>;
	.reg .b32 	%r<179>;
	.reg .b64 	%rd<92>;
	.reg .b64 	%fd<5>;

	ld.param.u64 	%rd28, [_Z9merge_gpuPKiiS0_iPi_param_0];
	ld.param.u32 	%r68, [_Z9merge_gpuPKiiS0_iPi_param_1];
	ld.param.u64 	%rd29, [_Z9merge_gpuPKiiS0_iPi_param_2];
	ld.param.u32 	%r69, [_Z9merge_gpuPKiiS0_iPi_param_3];
	ld.param.u64 	%rd30, [_Z9merge_gpuPKiiS0_iPi_param_4];
	cvta.to.global.u64 	%rd1, %rd30;
	cvta.to.global.u64 	%rd2, %rd29;
	cvta.to.global.u64 	%rd3, %rd28;
	mov.u32 	%r70, %ntid.x;
	mov.u32 	%r71, %ctaid.x;
	mov.u32 	%r72, %tid.x;
	mad.lo.s32 	%r73, %r70, %r71, %r72;
	add.s32 	%r74, %r69, %r68;
	mov.u32 	%r75, %nctaid.x;
	mul.lo.s32 	%r76, %r70, %r75;
	cvt.rn.f64.s32 	%fd1, %r74;
	cvt.rn.f64.s32 	%fd2, %r76;
	div.rn.f64 	%fd3, %fd1, %fd2;
	cvt.rpi.f64.f64 	%fd4, %fd3;
	cvt.rzi.s32.f64 	%r77, %fd4;
	mul.lo.s32 	%r78, %r77, %r73;
	cvt.s64.s32 	%rd4, %r78;
	add.s32 	%r79, %r78, %r77;
	min.s32 	%r1, %r79, %r74;
	min.s32 	%r152, %r78, %r68;
	sub.s32 	%r153, %r78, %r152;
	sub.s32 	%r80, %r78, %r69;
	max.s32 	%r154, %r80, 0;
	sub.s32 	%r81, %r78, %r68;
	max.s32 	%r155, %r81, 0;
$L__BB0_1:
	mov.u32 	%r9, %r152;
	mov.u32 	%r8, %r153;
	setp.lt.s32 	%p3, %r9, 1;
	setp.ge.s32 	%p4, %r8, %r69;
	or.pred  	%p5, %p3, %p4;
	@%p5 bra 	$L__BB0_4;
	add.s32 	%r82, %r9, -1;
	mul.wide.u32 	%rd31, %r82, 4;
	add.s64 	%rd32, %rd3, %rd31;
	ld.global.nc.u32 	%r83, [%rd32];
	mul.wide.s32 	%rd33, %r8, 4;
	add.s64 	%rd34, %rd2, %rd33;
	ld.global.nc.u32 	%r84, [%rd34];
	setp.le.s32 	%p6, %r83, %r84;
	@%p6 bra 	$L__BB0_4;
	sub.s32 	%r93, %r9, %r154;
	add.s32 	%r94, %r93, 1;
	shr.u32 	%r95, %r94, 31;
	add.s32 	%r96, %r94, %r95;
	shr.s32 	%r97, %r96, 1;
	add.s32 	%r153, %r97, %r8;
	sub.s32 	%r152, %r9, %r97;
	mov.pred 	%p46, 0;
	mov.u32 	%r155, %r8;
	bra.uni 	$L__BB0_7;
$L__BB0_4:
	setp.lt.s32 	%p8, %r8, 1;
	setp.ge.s32 	%p9, %r9, %r68;
	mov.pred 	%p46, -1;
	or.pred  	%p10, %p8, %p9;
	mov.u32 	%r152, %r9;
	mov.u32 	%r153, %r8;
	@%p10 bra 	$L__BB0_7;
	add.s32 	%r85, %r8, -1;
	mul.wide.u32 	%rd35, %r85, 4;
	add.s64 	%rd36, %rd2, %rd35;
	ld.global.nc.u32 	%r86, [%rd36];
	mul.wide.s32 	%rd37, %r9, 4;
	add.s64 	%rd38, %rd3, %rd37;
	ld.global.nc.u32 	%r87, [%rd38];
	setp.lt.s32 	%p12, %r86, %r87;
	mov.u32 	%r152, %r9;
	mov.u32 	%r153, %r8;
	@%p12 bra 	$L__BB0_7;
	sub.s32 	%r88, %r8, %r155;
	add.s32 	%r89, %r88, 1;
	shr.u32 	%r90, %r89, 31;
	add.s32 	%r91, %r89, %r90;
	shr.s32 	%r92, %r91, 1;
	add.s32 	%r152, %r92, %r9;
	sub.s32 	%r153, %r8, %r92;
	mov.pred 	%p46, 0;
	mov.u32 	%r154, %r9;
$L__BB0_7:
	not.pred 	%p15, %p46;
	@%p15 bra 	$L__BB0_1;
	cvt.s64.s32 	%rd5, %r152;
	min.s32 	%r160, %r1, %r68;
	sub.s32 	%r161, %r1, %r160;
	sub.s32 	%r98, %r1, %r69;
	max.s32 	%r162, %r98, 0;
	sub.s32 	%r99, %r1, %r68;
	max.s32 	%r163, %r99, 0;
$L__BB0_9:
	mov.u32 	%r25, %r160;
	mov.u32 	%r24, %r161;
	setp.lt.s32 	%p16, %r25, 1;
	setp.ge.s32 	%p17, %r24, %r69;
	or.pred  	%p18, %p16, %p17;
	@%p18 bra 	$L__BB0_12;
	add.s32 	%r100, %r25, -1;
	mul.wide.u32 	%rd39, %r100, 4;
	add.s64 	%rd40, %rd3, %rd39;
	ld.global.nc.u32 	%r101, [%rd40];
	mul.wide.s32 	%rd41, %r24, 4;
	add.s64 	%rd42, %rd2, %rd41;
	ld.global.nc.u32 	%r102, [%rd42];
	setp.le.s32 	%p19, %r101, %r102;
	@%p19 bra 	$L__BB0_12;
	sub.s32 	%r111, %r25, %r162;
	add.s32 	%r112, %r111, 1;
	shr.u32 	%r113, %r112, 31;
	add.s32 	%r114, %r112, %r113;
	shr.s32 	%r115, %r114, 1;
	add.s32 	%r161, %r115, %r24;
	sub.s32 	%r160, %r25, %r115;
	mov.pred 	%p47, 0;
	mov.u32 	%r163, %r24;
	bra.uni 	$L__BB0_15;
$L__BB0_12:
	setp.lt.s32 	%p21, %r24, 1;
	setp.ge.s32 	%p22, %r25, %r68;
	mov.pred 	%p47, -1;
	or.pred  	%p23, %p21, %p22;
	mov.u32 	%r160, %r25;
	mov.u32 	%r161, %r24;
	@%p23 bra 	$L__BB0_15;
	add.s32 	%r103, %r24, -1;
	mul.wide.u32 	%rd43, %r103, 4;
	add.s64 	%rd44, %rd2, %rd43;
	ld.global.nc.u32 	%r104, [%rd44];
	mul.wide.s32 	%rd45, %r25, 4;
	add.s64 	%rd46, %rd3, %rd45;
	ld.global.nc.u32 	%r105, [%rd46];
	setp.lt.s32 	%p25, %r104, %r105;
	mov.u32 	%r160, %r25;
	mov.u32 	%r161, %r24;
	@%p25 bra 	$L__BB0_15;
	sub.s32 	%r106, %r24, %r163;
	add.s32 	%r107, %r106, 1;
	shr.u32 	%r108, %r107, 31;
	add.s32 	%r109, %r107, %r108;
	shr.s32 	%r110, %r109, 1;
	add.s32 	%r160, %r110, %r25;
	sub.s32 	%r161, %r24, %r110;
	mov.pred 	%p47, 0;
	mov.u32 	%r162, %r25;
$L__BB0_15:
	not.pred 	%p28, %p47;
	@%p28 bra 	$L__BB0_9;
	sub.s64 	%rd47, %rd4, %rd5;
	sub.s32 	%r34, %r160, %r152;
	cvt.u32.u64 	%r117, %rd47;
	add.s32 	%r118, %r160, %r117;
	sub.s32 	%r35, %r1, %r118;
	min.s32 	%r119, %r34, %r35;
	setp.lt.s32 	%p29, %r119, 1;
	mov.b32 	%r167, 0;
	mov.u32 	%r168, %r167;
	mov.u32 	%r169, %r167;
	@%p29 bra 	$L__BB0_19;
	shl.b64 	%rd48, %rd4, 2;
	add.s64 	%rd7, %rd1, %rd48;
	shl.b64 	%rd49, %rd47, 2;
	add.s64 	%rd8, %rd2, %rd49;
	shl.b64 	%rd50, %rd5, 2;
	add.s64 	%rd9, %rd3, %rd50;
	mov.b32 	%r169, 0;
	mov.u32 	%r168, %r169;
	mov.u32 	%r167, %r169;
$L__BB0_18:
	mul.wide.u32 	%rd51, %r167, 4;
	add.s64 	%rd52, %rd9, %rd51;
	ld.global.nc.u32 	%r121, [%rd52];
	mul.wide.u32 	%rd53, %r168, 4;
	add.s64 	%rd54, %rd8, %rd53;
	ld.global.nc.u32 	%r123, [%rd54];
	setp.gt.s32 	%p30, %r121, %r123;
	setp.le.s32 	%p31, %r121, %r123;
	selp.u32 	%r125, 1, 0, %p31;
	add.s32 	%r167, %r167, %r125;
	selp.u32 	%r126, 1, 0, %p30;
	add.s32 	%r168, %r168, %r126;
	min.s32 	%r127, %r121, %r123;
	mul.wide.u32 	%rd55, %r169, 4;
	add.s64 	%rd56, %rd7, %rd55;
	st.global.u32 	[%rd56], %r127;
	add.s32 	%r169, %r169, 1;
	setp.lt.s32 	%p32, %r167, %r34;
	setp.lt.s32 	%p33, %r168, %r35;
	and.pred  	%p34, %p32, %p33;
	@%p34 bra 	$L__BB0_18;
$L__BB0_19:
	setp.eq.s32 	%p35, %r167, %r34;
	@%p35 bra 	$L__BB0_27;
	setp.ge.s32 	%p36, %r167, %r34;
	@%p36 bra 	$L__BB0_34;
	add.s32 	%r45, %r167, %r152;
	sub.s32 	%r128, %r160, %r45;
	and.b32  	%r46, %r128, 3;
	setp.eq.s32 	%p37, %r46, 0;
	@%p37 bra 	$L__BB0_24;
	shl.b64 	%rd57, %rd4, 2;
	mul.wide.u32 	%rd58, %r169, 4;
	add.s64 	%rd59, %rd57, %rd58;
	add.s64 	%rd88, %rd1, %rd59;
	mul.wide.u32 	%rd60, %r167, 4;
	add.s64 	%rd61, %rd3, %rd60;
	shl.b64 	%rd62, %rd5, 2;
	add.s64 	%rd87, %rd61, %rd62;
	neg.s32 	%r170, %r46;
	add.s32 	%r169, %r169, %r46;
	add.s32 	%r167, %r167, %r46;
$L__BB0_23:
	.pragma "nounroll";
	ld.global.nc.u32 	%r129, [%rd87];
	st.global.u32 	[%rd88], %r129;
	add.s64 	%rd88, %rd88, 4;
	add.s64 	%rd87, %rd87, 4;
	add.s32 	%r170, %r170, 1;
	setp.ne.s32 	%p38, %r170, 0;
	@%p38 bra 	$L__BB0_23;
$L__BB0_24:
	sub.s32 	%r130, %r45, %r160;
	setp.gt.u32 	%p39, %r130, -4;
	@%p39 bra 	$L__BB0_34;
	shl.b64 	%rd63, %rd5, 2;
	add.s64 	%rd64, %rd3, %rd63;
	add.s64 	%rd16, %rd64, 8;
	shl.b64 	%rd65, %rd4, 2;
	mul.wide.u32 	%rd66, %r169, 4;
	add.s64 	%rd67, %rd65, %rd66;
	add.s64 	%rd68, %rd67, %rd1;
	add.s64 	%rd91, %rd68, 8;
$L__BB0_26:
	mul.wide.s32 	%rd69, %r167, 4;
	add.s64 	%rd70, %rd16, %rd69;
	ld.global.nc.u32 	%r131, [%rd70+-8];
	st.global.u32 	[%rd91+-8], %r131;
	ld.global.nc.u32 	%r132, [%rd70+-4];
	st.global.u32 	[%rd91+-4], %r132;
	ld.global.nc.u32 	%r133, [%rd70];
	st.global.u32 	[%rd91], %r133;
	add.s32 	%r167, %r167, 4;
	ld.global.nc.u32 	%r134, [%rd70+4];
	st.global.u32 	[%rd91+4], %r134;
	add.s64 	%rd91, %rd91, 16;
	setp.lt.s32 	%p40, %r167, %r34;
	@%p40 bra 	$L__BB0_26;
	bra.uni 	$L__BB0_34;
$L__BB0_27:
	setp.ge.s32 	%p41, %r168, %r35;
	@%p41 bra 	$L__BB0_34;
	cvt.u32.u64 	%r135, %rd4;
	add.s32 	%r136, %r135, %r168;
	add.s32 	%r54, %r1, %r152;
	add.s32 	%r137, %r136, %r160;
	sub.s32 	%r138, %r54, %r137;
	and.b32  	%r55, %r138, 3;
	setp.eq.s32 	%p42, %r55, 0;
	mov.u32 	%r176, %r168;
	@%p42 bra 	$L__BB0_31;
	shl.b64 	%rd71, %rd4, 2;
	mul.wide.u32 	%rd72, %r169, 4;
	add.s64 	%rd73, %rd71, %rd72;
	add.s64 	%rd89, %rd1, %rd73;
	add.s64 	%rd74, %rd2, %rd71;
	shl.b64 	%rd75, %rd5, 2;
	sub.s64 	%rd19, %rd74, %rd75;
	neg.s32 	%r173, %r55;
	add.s32 	%r169, %r169, %r55;
	mov.u32 	%r176, %r168;
$L__BB0_30:
	.pragma "nounroll";
	mul.wide.s32 	%rd76, %r176, 4;
	add.s64 	%rd77, %rd19, %rd76;
	add.s32 	%r176, %r176, 1;
	ld.global.nc.u32 	%r139, [%rd77];
	st.global.u32 	[%rd89], %r139;
	add.s64 	%rd89, %rd89, 4;
	add.s32 	%r173, %r173, 1;
	setp.ne.s32 	%p43, %r173, 0;
	@%p43 bra 	$L__BB0_30;
$L__BB0_31:
	sub.s32 	%r141, %r135, %r54;
	add.s32 	%r142, %r168, %r160;
	add.s32 	%r143, %r141, %r142;
	setp.gt.u32 	%p44, %r143, -4;
	@%p44 bra 	$L__BB0_34;
	shl.b64 	%rd78, %rd4, 2;
	add.s64 	%rd79, %rd78, %rd2;
	shl.b64 	%rd80, %rd5, 2;
	sub.s64 	%rd81, %rd79, %rd80;
	add.s64 	%rd22, %rd81, 8;
	mul.wide.u32 	%rd82, %r169, 4;
	add.s64 	%rd83, %rd78, %rd82;
	add.s64 	%rd84, %rd83, %rd1;
	add.s64 	%rd90, %rd84, 8;
$L__BB0_33:
	mul.wide.s32 	%rd85, %r176, 4;
	add.s64 	%rd86, %rd22, %rd85;
	ld.global.nc.u32 	%r144, [%rd86+-8];
	st.global.u32 	[%rd90+-8], %r144;
	ld.global.nc.u32 	%r145, [%rd86+-4];
	st.global.u32 	[%rd90+-4], %r145;
	ld.global.nc.u32 	%r146, [%rd86];
	st.global.u32 	[%rd90], %r146;
	add.s32 	%r176, %r176, 4;
	ld.global.nc.u32 	%r147, [%rd86+4];
	st.global.u32 	[%rd90+4], %r147;
	add.s64 	%rd90, %rd90, 16;
	setp.lt.s32 	%p45, %r176, %r35;
	@%p45 bra 	$L__BB0_33;
$L__BB0_34:
	ret;

}


// ===== COMPILED SASS (sm_100) =====

	.target	sm_100

	.elftype	@"ET_EXEC"


//--------------------- .note.nv.tkinfo           --------------------------
	.section	.note.nv.tkinfo,"",@"SHT_NOTE"
	.sectionflags	@"SHF_NOTE_NV_TKINFO"
	.tkinfo
        /*0018*/ 	.word	0x00000002
        /*0030*/ 	.string	""
        /*0030*/ 	.string	"ptxas"
        /*0030*/ 	.string	"Cuda compilation tools, release 13.0, V13.0.88"
        /*0030*/ 	.string	"Build cuda_13.0.r13.0/compiler.36424714_0"
        /*0030*/ 	.string	"-arch sm_100 -m 64 "



//--------------------- .note.nv.cuinfo           --------------------------
	.section	.note.nv.cuinfo,"",@"SHT_NOTE"
	.sectionflags	@"SHF_NOTE_NV_CUINFO"
        /*0018*/ 	.short	0x0002
        /*001a*/ 	.short	0x0064
        /*001c*/ 	.short	0x0082
	.zero		2


//--------------------- .nv.info                  --------------------------
	.section	.nv.info,"",@"SHT_CUDA_INFO"
	.align	4


	//----- nvinfo : EIATTR_REGCOUNT
	.align		4
        /*0000*/ 	.byte	0x04, 0x2f
        /*0002*/ 	.short	(.L_1 - .L_0)
	.align		4
.L_0:
        /*0004*/ 	.word	index@(_Z9merge_gpuPKiiS0_iPi)
        /*0008*/ 	.word	0x00000020


	//----- nvinfo : EIATTR_FRAME_SIZE
	.align		4
.L_1:
        /*000c*/ 	.byte	0x04, 0x11
        /*000e*/ 	.short	(.L_3 - .L_2)
	.align		4
.L_2:
        /*0010*/ 	.word	index@($__internal_0_$__cuda_sm20_div_rn_f64_full)
        /*0014*/ 	.word	0x00000000


	//----- nvinfo : EIATTR_FRAME_SIZE
	.align		4
.L_3:
        /*0018*/ 	.byte	0x04, 0x11
        /*001a*/ 	.short	(.L_5 - .L_4)
	.align		4
.L_4:
        /*001c*/ 	.word	index@(_Z9merge_gpuPKiiS0_iPi)
        /*0020*/ 	.word	0x00000000


	//----- nvinfo : EIATTR_MIN_STACK_SIZE
	.align		4
.L_5:
        /*0024*/ 	.byte	0x04, 0x12
        /*0026*/ 	.short	(.L_7 - .L_6)
	.align		4
.L_6:
        /*0028*/ 	.word	index@(_Z9merge_gpuPKiiS0_iPi)
        /*002c*/ 	.word	0x00000000
.L_7:


//--------------------- .nv.compat                --------------------------
	.section	.nv.compat,"",@"SHT_CUDA_COMPAT_INFO"
	.align	4
        /*0000*/ 	.byte	0x02, 0x09, 0x00, 0x00, 0x02, 0x02, 0x01, 0x00, 0x02, 0x05, 0x05, 0x00, 0x03, 0x07, 0x01, 0x01
        /*0010*/ 	.byte	0x02, 0x03, 0x00, 0x00, 0x02, 0x06, 0x01, 0x00, 0x04, 0x0b, 0x08, 0x00, 0x01, 0x00, 0x00, 0x00
        /*0020*/ 	.byte	0x00, 0x00, 0x00, 0x00


//--------------------- .nv.info._Z9merge_gpuPKiiS0_iPi --------------------------
	.section	.nv.info._Z9merge_gpuPKiiS0_iPi,"",@"SHT_CUDA_INFO"
	.sectionflags	@""
	.align	4


	//----- nvinfo : EIATTR_CUDA_API_VERSION
	.align		4
        /*0000*/ 	.byte	0x04, 0x37
        /*0002*/ 	.short	(.L_9 - .L_8)
.L_8:
        /*0004*/ 	.word	0x00000082


	//----- nvinfo : EIATTR_KPARAM_INFO
	.align		4
.L_9:
        /*0008*/ 	.byte	0x04, 0x17
        /*000a*/ 	.short	(.L_11 - .L_10)
.L_10:
        /*000c*/ 	.word	0x00000000
        /*0010*/ 	.short	0x0004
        /*0012*/ 	.short	0x0020
        /*0014*/ 	.byte	0x00, 0xf5, 0x21, 0x00


	//----- nvinfo : EIATTR_KPARAM_INFO
	.align		4
.L_11:
        /*0018*/ 	.byte	0x04, 0x17
        /*001a*/ 	.short	(.L_13 - .L_12)
.L_12:
        /*001c*/ 	.word	0x00000000
        /*0020*/ 	.short	0x0003
        /*0022*/ 	.short	0x0018
        /*0024*/ 	.byte	0x00, 0xf0, 0x11, 0x00


	//----- nvinfo : EIATTR_KPARAM_INFO
	.align		4
.L_13:
        /*0028*/ 	.byte	0x04, 0x17
        /*002a*/ 	.short	(.L_15 - .L_14)
.L_14:
        /*002c*/ 	.word	0x00000000
        /*0030*/ 	.short	0x0002
        /*0032*/ 	.short	0x0010
        /*0034*/ 	.byte	0x00, 0xf5, 0x21, 0x00


	//----- nvinfo : EIATTR_KPARAM_INFO
	.align		4
.L_15:
        /*0038*/ 	.byte	0x04, 0x17
        /*003a*/ 	.short	(.L_17 - .L_16)
.L_16:
        /*003c*/ 	.word	0x00000000
        /*0040*/ 	.short	0x0001
        /*0042*/ 	.short	0x0008
        /*0044*/ 	.byte	0x00, 0xf0, 0x11, 0x00


	//----- nvinfo : EIATTR_KPARAM_INFO
	.align		4
.L_17:
        /*0048*/ 	.byte	0x04, 0x17
        /*004a*/ 	.short	(.L_19 - .L_18)
.L_18:
        /*004c*/ 	.word	0x00000000
        /*0050*/ 	.short	0x0000
        /*0052*/ 	.short	0x0000
        /*0054*/ 	.byte	0x00, 0xf5, 0x21, 0x00


	//----- nvinfo : EIATTR_SPARSE_MMA_MASK
	.align		4
.L_19:
        /*0058*/ 	.byte	0x03, 0x50
        /*005a*/ 	.short	0x0000


	//----- nvinfo : EIATTR_MAXREG_COUNT
	.align		4
        /*005c*/ 	.byte	0x03, 0x1b
        /*005e*/ 	.short	0x00ff


	//----- nvinfo : EIATTR_MERCURY_ISA_VERSION
	.align		4
        /*0060*/ 	.byte	0x03, 0x5f
        /*0062*/ 	.short	0x0101


	//----- nvinfo : EIATTR_VRC_CTA_INIT_COUNT
	.align		4
        /*0064*/ 	.byte	0x02, 0x4a
	.zero		1
	.zero		1


	//----- nvinfo : EIATTR_EXIT_INSTR_OFFSETS
	.align		4
        /*0068*/ 	.byte	0x04, 0x1c
        /*006a*/ 	.short	(.L_21 - .L_20)


	//   ....[0]....
.L_20:
        /*006c*/ 	.word	0x00000c50


	//   ....[1]....
        /*0070*/ 	.word	0x00000e80


	//   ....[2]....
        /*0074*/ 	.word	0x000014a0


	//   ....[3]....
        /*0078*/ 	.word	0x00001540


	//   ....[4]....
        /*007c*/ 	.word	0x00001560


	//   ....[5]....
        /*0080*/ 	.word	0x000017b0


	//   ....[6]....
        /*0084*/ 	.word	0x00001df0


	//   ....[7]....
        /*0088*/ 	.word	0x00001e90


	//----- nvinfo : EIATTR_CRS_STACK_SIZE
	.align		4
.L_21:
        /*008c*/ 	.byte	0x04, 0x1e
        /*008e*/ 	.short	(.L_23 - .L_22)
.L_22:
        /*0090*/ 	.word	0x00000000


	//----- nvinfo : EIATTR_CBANK_PARAM_SIZE
	.align		4
.L_23:
        /*0094*/ 	.byte	0x03, 0x19
        /*0096*/ 	.short	0x0028


	//----- nvinfo : EIATTR_PARAM_CBANK
	.align		4
        /*0098*/ 	.byte	0x04, 0x0a
        /*009a*/ 	.short	(.L_25 - .L_24)
	.align		4
.L_24:
        /*009c*/ 	.word	index@(.nv.constant0._Z9merge_gpuPKiiS0_iPi)
        /*00a0*/ 	.short	0x0380
        /*00a2*/ 	.short	0x0028


	//----- nvinfo : EIATTR_SW_WAR
	.align		4
.L_25:
        /*00a4*/ 	.byte	0x04, 0x36
        /*00a6*/ 	.short	(.L_27 - .L_26)
.L_26:
        /*00a8*/ 	.word	0x00000008
.L_27:


//--------------------- .nv.callgraph             --------------------------
	.section	.nv.callgraph,"",@"SHT_CUDA_CALLGRAPH"
	.align	4
	.sectionentsize	8
	.align		4
        /*0000*/ 	.word	0x00000000
	.align		4
        /*0004*/ 	.word	0xffffffff
	.align		4
        /*0008*/ 	.word	0x00000000
	.align		4
        /*000c*/ 	.word	0xfffffffe
	.align		4
        /*0010*/ 	.word	0x00000000
	.align		4
        /*0014*/ 	.word	0xfffffffd
	.align		4
        /*0018*/ 	.word	0x00000000
	.align		4
        /*001c*/ 	.word	0xfffffffc


//--------------------- .text._Z9merge_gpuPKiiS0_iPi --------------------------
	.section	.text._Z9merge_gpuPKiiS0_iPi,"ax",@progbits
	.align	128
        .global         _Z9merge_gpuPKiiS0_iPi
        .type           _Z9merge_gpuPKiiS0_iPi,@function
        .size           _Z9merge_gpuPKiiS0_iPi,(.L_x_39 - _Z9merge_gpuPKiiS0_iPi)
        .other          _Z9merge_gpuPKiiS0_iPi,@"STO_CUDA_ENTRY STV_DEFAULT"
_Z9merge_gpuPKiiS0_iPi:
.text._Z9merge_gpuPKiiS0_iPi:
[----:B------:R-:W-:Y:S01]  /*0000*/  LDC R1, c[0x0][0x37c] ;  /* 0x0000df00ff017b82 */ /* 0x000fe20000000800 */
[----:B------:R-:W0:Y:S01]  /*0010*/  LDCU UR6, c[0x0][0x360] ;  /* 0x00006c00ff0677ac */ /* 0x000e220008000800 */
[----:B------:R-:W-:Y:S01]  /*0020*/  IMAD.MOV.U32 R2, RZ, RZ, 0x1 ;  /* 0x00000001ff027424 */ /* 0x000fe200078e00ff */
[----:B------:R-:W1:Y:S01]  /*0030*/  S2R R0, SR_CTAID.X ;  /* 0x0000000000007919 */ /* 0x000e620000002500 */
[----:B------:R-:W0:Y:S01]  /*0040*/  LDCU UR4, c[0x0][0x370] ;  /* 0x00006e00ff0477ac */ /* 0x000e220008000800 */
[----:B------:R-:W1:Y:S01]  /*0050*/  S2R R13, SR_TID.X ;  /* 0x00000000000d7919 */ /* 0x000e620000002100 */
[----:B------:R-:W2:Y:S01]  /*0060*/  LDCU UR5, c[0x0][0x388] ;  /* 0x00007100ff0577ac */ /* 0x000ea20008000800 */
[----:B0-----:R-:W-:-:S09]  /*0070*/  UIMAD UR4, UR6, UR4, URZ ;  /* 0x00000004060472a4 */ /* 0x001fd2000f8e02ff */
[----:B------:R-:W0:Y:S02]  /*0080*/  I2F.F64 R4, UR4 ;  /* 0x0000000400047d12 */ /* 0x000e240008201c00 */
[----:B------:R-:W2:Y:S06]  /*0090*/  LDCU UR4, c[0x0][0x398] ;  /* 0x00007300ff0477ac */ /* 0x000eac0008000800 */
[----:B0-----:R-:W0:Y:S01]  /*00a0*/  MUFU.RCP64H R3, R5 ;  /* 0x0000000500037308 */ /* 0x001e220000001800 */
[----:B--2---:R-:W-:Y:S01]  /*00b0*/  UIADD3 UR4, UPT, UPT, UR4, UR5, URZ ;  /* 0x0000000504047290 */ /* 0x004fe2000fffe0ff */
[----:B0-----:R-:W-:-:S08]  /*00c0*/  DFMA R6, -R4, R2, 1 ;  /* 0x3ff000000406742b */ /* 0x001fd00000000102 */
[----:B------:R-:W-:-:S08]  /*00d0*/  DFMA R6, R6, R6, R6 ;  /* 0x000000060606722b */ /* 0x000fd00000000006 */
[----:B------:R-:W-:Y:S02]  /*00e0*/  DFMA R2, R2, R6, R2 ;  /* 0x000000060202722b */ /* 0x000fe40000000002 */
[----:B------:R-:W0:Y:S06]  /*00f0*/  I2F.F64 R6, UR4 ;  /* 0x0000000400067d12 */ /* 0x000e2c0008201c00 */
[----:B------:R-:W-:-:S08]  /*0100*/  DFMA R8, -R4, R2, 1 ;  /* 0x3ff000000408742b */ /* 0x000fd00000000102 */
[----:B------:R-:W-:Y:S01]  /*0110*/  DFMA R2, R2, R8, R2 ;  /* 0x000000080202722b */ /* 0x000fe20000000002 */
[----:B0-----:R-:W-:-:S07]  /*0120*/  FSETP.GEU.AND P1, PT, |R7|, 6.5827683646048100446e-37, PT ;  /* 0x036000000700780b */ /* 0x001fce0003f2e200 */
[----:B------:R-:W-:-:S08]  /*0130*/  DMUL R8, R6, R2 ;  /* 0x0000000206087228 */ /* 0x000fd00000000000 */
[----:B------:R-:W-:-:S08]  /*0140*/  DFMA R10, -R4, R8, R6 ;  /* 0x00000008040a722b */ /* 0x000fd00000000106 */
[----:B------:R-:W-:Y:S01]  /*0150*/  DFMA R2, R2, R10, R8 ;  /* 0x0000000a0202722b */ /* 0x000fe20000000008 */
[----:B-1----:R-:W-:-:S09]  /*0160*/  IMAD R11, R0, UR6, R13 ;  /* 0x00000006000b7c24 */ /* 0x002fd2000f8e020d */
[----:B------:R-:W-:-:S05]  /*0170*/  FFMA R8, RZ, R5, R3 ;  /* 0x00000005ff087223 */ /* 0x000fca0000000003 */
[----:B------:R-:W-:-:S13]  /*0180*/  FSETP.GT.AND P0, PT, |R8|, 1.469367938527859385e-39, PT ;  /* 0x001000000800780b */ /* 0x000fda0003f04200 */
[----:B------:R-:W-:Y:S05]  /*0190*/  @P0 BRA P1, `(.L_x_0) ;  /* 0x0000000000100947 */ /* 0x000fea0000800000 */
[----:B------:R-:W-:-:S07]  /*01a0*/  MOV R0, 0x1c0 ;  /* 0x000001c000007802 */ /* 0x000fce0000000f00 */
[----:B------:R-:W-:Y:S05]  /*01b0*/  CALL.REL.NOINC `($__internal_0_$__cuda_sm20_div_rn_f64_full) ;  /* 0x0000001c00387944 */ /* 0x000fea0003c00000 */
[----:B------:R-:W-:Y:S02]  /*01c0*/  IMAD.MOV.U32 R2, RZ, RZ, R14 ;  /* 0x000000ffff027224 */ /* 0x000fe400078e000e */
[----:B------:R-:W-:-:S07]  /*01d0*/  IMAD.MOV.U32 R3, RZ, RZ, R15 ;  /* 0x000000ffff037224 */ /* 0x000fce00078e000f */
.L_x_0:
[----:B------:R-:W0:Y:S01]  /*01e0*/  F2I.F64.CEIL R2, R2 ;  /* 0x0000000200027311 */ /* 0x000e220000309100 */
[----:B------:R-:W1:Y:S01]  /*01f0*/  LDCU UR5, c[0x0][0x388] ;  /* 0x00007100ff0577ac */ /* 0x000e620008000800 */
[----:B------:R-:W2:Y:S01]  /*0200*/  LDC R10, c[0x0][0x398] ;  /* 0x0000e600ff0a7b82 */ /* 0x000ea20000000800 */
[----:B------:R-:W-:Y:S01]  /*0210*/  BSSY.RECONVERGENT B1, `(.L_x_1) ;  /* 0x000003a000017945 */ /* 0x000fe20003800200 */
[----:B------:R-:W3:Y:S01]  /*0220*/  LDCU UR8, c[0x0][0x398] ;  /* 0x00007300ff0877ac */ /* 0x000ee20008000800 */
[----:B------:R-:W4:Y:S05]  /*0230*/  LDCU.64 UR6, c[0x0][0x358] ;  /* 0x00006b00ff0677ac */ /* 0x000f2a0008000a00 */
[----:B------:R-:W2:Y:S01]  /*0240*/  LDC.64 R4, c[0x0][0x380] ;  /* 0x0000e000ff047b82 */ /* 0x000ea20000000a00 */
[----:B------:R-:W2:Y:S01]  /*0250*/  LDCU UR9, c[0x0][0x388] ;  /* 0x00007100ff0977ac */ /* 0x000ea20008000800 */
[----:B0-----:R-:W-:-:S06]  /*0260*/  IMAD R11, R11, R2, RZ ;  /* 0x000000020b0b7224 */ /* 0x001fcc00078e02ff */
[----:B------:R-:W0:Y:S01]  /*0270*/  LDC.64 R6, c[0x0][0x390] ;  /* 0x0000e400ff067b82 */ /* 0x000e220000000a00 */
[C---:B-1----:R-:W-:Y:S02]  /*0280*/  VIMNMX R8, PT, PT, R11.reuse, UR5, PT ;  /* 0x000000050b087c48 */ /* 0x042fe4000bfe0100 */
[C---:B------:R-:W-:Y:S02]  /*0290*/  VIADDMNMX R9, R11.reuse, R2, UR4, PT ;  /* 0x000000040b097e46 */ /* 0x040fe4000b800102 */
[----:B------:R-:W-:Y:S01]  /*02a0*/  SHF.R.S32.HI R0, RZ, 0x1f, R11 ;  /* 0x0000001fff007819 */ /* 0x000fe2000001140b */
[C---:B------:R-:W-:Y:S01]  /*02b0*/  IMAD.IADD R21, R11.reuse, 0x1, -R8 ;  /* 0x000000010b157824 */ /* 0x040fe200078e0a08 */
[C---:B---3--:R-:W-:Y:S02]  /*02c0*/  VIADDMNMX R15, R11.reuse, -UR8, RZ, !PT ;  /* 0x800000080b0f7c46 */ /* 0x048fe4000f8001ff */
[----:B----4-:R-:W-:-:S07]  /*02d0*/  VIADDMNMX R17, R11, -UR5, RZ, !PT ;  /* 0x800000050b117c46 */ /* 0x010fce000f8001ff */
.L_x_6:
[----:B--2---:R-:W-:Y:S01]  /*02e0*/  ISETP.GE.AND P0, PT, R21, R10, PT ;  /* 0x0000000a1500720c */ /* 0x004fe20003f06270 */
[----:B------:R-:W-:Y:S04]  /*02f0*/  BSSY.RECONVERGENT B2, `(.L_x_2) ;  /* 0x000002a000027945 */ /* 0x000fe80003800200 */
[----:B------:R-:W-:Y:S01]  /*0300*/  BSSY.RELIABLE B0, `(.L_x_3) ;  /* 0x0000019000007945 */ /* 0x000fe20003800100 */
[----:B------:R-:W-:Y:S01]  /*0310*/  IMAD.MOV.U32 R19, RZ, RZ, R8 ;  /* 0x000000ffff137224 */ /* 0x000fe200078e0008 */
[----:B------:R-:W-:Y:S01]  /*0320*/  ISETP.LT.OR P0, PT, R8, 0x1, P0 ;  /* 0x000000010800780c */ /* 0x000fe20000701670 */
[----:B------:R-:W-:-:S12]  /*0330*/  IMAD.MOV.U32 R14, RZ, RZ, R21 ;  /* 0x000000ffff0e7224 */ /* 0x000fd800078e0015 */
[----:B------:R-:W-:Y:S05]  /*0340*/  @P0 BRA `(.L_x_4) ;  /* 0x00000000003c0947 */ /* 0x000fea0003800000 */
[----:B------:R-:W-:Y:S02]  /*0350*/  VIADD R13, R8, 0xffffffff ;  /* 0xffffffff080d7836 */ /* 0x000fe40000000000 */
[----:B0-----:R-:W-:-:S04]  /*0360*/  IMAD.WIDE R2, R21, 0x4, R6 ;  /* 0x0000000415027825 */ /* 0x001fc800078e0206 */
[----:B------:R-:W-:Y:S02]  /*0370*/  IMAD.WIDE.U32 R12, R13, 0x4, R4 ;  /* 0x000000040d0c7825 */ /* 0x000fe400078e0004 */
[----:B------:R-:W2:Y:S04]  /*0380*/  LDG.E.CONSTANT R3, desc[UR6][R2.64] ;  /* 0x0000000602037981 */ /* 0x000ea8000c1e9900 */
[----:B------:R-:W2:Y:S02]  /*0390*/  LDG.E.CONSTANT R12, desc[UR6][R12.64] ;  /* 0x000000060c0c7981 */ /* 0x000ea4000c1e9900 */
[----:B--2---:R-:W-:-:S13]  /*03a0*/  ISETP.GT.AND P1, PT, R12, R3, PT ;  /* 0x000000030c00720c */ /* 0x004fda0003f24270 */
[----:B------:R-:W-:Y:S01]  /*03b0*/  @P1 IADD3 R16, PT, PT, R8, 0x1, -R15 ;  /* 0x0000000108101810 */ /* 0x000fe20007ffe80f */
[----:B------:R-:W-:Y:S05]  /*03c0*/  @P1 BREAK.RELIABLE B0 ;  /* 0x0000000000001942 */ /* 0x000fea0003800100 */
[----:B------:R-:W-:Y:S01]  /*03d0*/  @P1 LEA.HI R16, R16, R16, RZ, 0x1 ;  /* 0x0000001010101211 */ /* 0x000fe200078f08ff */
[----:B------:R-:W-:Y:S01]  /*03e0*/  @P1 IMAD.MOV.U32 R17, RZ, RZ, R14 ;  /* 0x000000ffff111224 */ /* 0x000fe200078e000e */
[----:B------:R-:W-:Y:S02]  /*03f0*/  @P1 PLOP3.LUT P0, PT, PT, PT, PT, 0x8, 0x80 ;  /* 0x000000000080181c */ /* 0x000fe40003f0e170 */
[----:B------:R-:W-:-:S05]  /*0400*/  @P1 SHF.R.S32.HI R16, RZ, 0x1, R16 ;  /* 0x00000001ff101819 */ /* 0x000fca0000011410 */
[--C-:B------:R-:W-:Y:S02]  /*0410*/  @P1 IMAD.IADD R21, R21, 0x1, R16.reuse ;  /* 0x0000000115151824 */ /* 0x100fe400078e0210 */
[----:B------:R-:W-:Y:S01]  /*0420*/  @P1 IMAD.IADD R8, R8, 0x1, -R16 ;  /* 0x0000000108081824 */ /* 0x000fe200078e0a10 */
[----:B------:R-:W-:Y:S06]  /*0430*/  @P1 BRA `(.L_x_5) ;  /* 0x0000000000541947 */ /* 0x000fec0003800000 */
.L_x_4:
[----:B------:R-:W-:Y:S02]  /*0440*/  ISETP.GE.AND P1, PT, R8, UR9, PT ;  /* 0x0000000908007c0c */ /* 0x000fe4000bf26270 */
[----:B------:R-:W-:Y:S02]  /*0450*/  PLOP3.LUT P0, PT, PT, PT, PT, 0x80, 0x8 ;  /* 0x000000000008781c */ /* 0x000fe40003f0f070 */
[----:B------:R-:W-:-:S13]  /*0460*/  ISETP.LT.OR P1, PT, R21, 0x1, P1 ;  /* 0x000000011500780c */ /* 0x000fda0000f21670 */
[----:B------:R-:W-:Y:S05]  /*0470*/  @P1 BREAK.RELIABLE B0 ;  /* 0x0000000000001942 */ /* 0x000fea0003800100 */
[----:B------:R-:W-:Y:S05]  /*0480*/  @P1 BRA `(.L_x_5) ;  /* 0x0000000000401947 */ /* 0x000fea0003800000 */
[----:B------:R-:W-:Y:S05]  /*0490*/  BSYNC.RELIABLE B0 ;  /* 0x0000000000007941 */ /* 0x000fea0003800100 */
.L_x_3:
[----:B------:R-:W-:Y:S02]  /*04a0*/  VIADD R3, R14, 0xffffffff ;  /* 0xffffffff0e037836 */ /* 0x000fe40000000000 */
[----:B------:R-:W-:-:S04]  /*04b0*/  IMAD.WIDE R12, R19, 0x4, R4 ;  /* 0x00000004130c7825 */ /* 0x000fc800078e0204 */
[----:B0-----:R-:W-:Y:S02]  /*04c0*/  IMAD.WIDE.U32 R2, R3, 0x4, R6 ;  /* 0x0000000403027825 */ /* 0x001fe400078e0006 */
[----:B------:R-:W2:Y:S04]  /*04d0*/  LDG.E.CONSTANT R13, desc[UR6][R12.64] ;  /* 0x000000060c0d7981 */ /* 0x000ea8000c1e9900 */
[----:B------:R-:W2:Y:S01]  /*04e0*/  LDG.E.CONSTANT R2, desc[UR6][R2.64] ;  /* 0x0000000602027981 */ /* 0x000ea2000c1e9900 */
[----:B------:R-:W-:Y:S01]  /*04f0*/  IMAD.MOV.U32 R21, RZ, RZ, R14 ;  /* 0x000000ffff157224 */ /* 0x000fe200078e000e */
[----:B--2---:R-:W-:-:S13]  /*0500*/  ISETP.GE.AND P1, PT, R2, R13, PT ;  /* 0x0000000d0200720c */ /* 0x004fda0003f26270 */
[----:B------:R-:W-:Y:S01]  /*0510*/  @P1 IADD3 R8, PT, PT, R14, 0x1, -R17 ;  /* 0x000000010e081810 */ /* 0x000fe20007ffe811 */
[--C-:B------:R-:W-:Y:S01]  /*0520*/  @P1 IMAD.MOV.U32 R15, RZ, RZ, R19.reuse ;  /* 0x000000ffff0f1224 */ /* 0x100fe200078e0013 */
[----:B------:R-:W-:Y:S02]  /*0530*/  @P1 PLOP3.LUT P0, PT, PT, PT, PT, 0x8, 0x80 ;  /* 0x000000000080181c */ /* 0x000fe40003f0e170 */
[----:B------:R-:W-:Y:S01]  /*0540*/  @P1 LEA.HI R16, R8, R8, RZ, 0x1 ;  /* 0x0000000808101211 */ /* 0x000fe200078f08ff */
[----:B------:R-:W-:-:S03]  /*0550*/  IMAD.MOV.U32 R8, RZ, RZ, R19 ;  /* 0x000000ffff087224 */ /* 0x000fc600078e0013 */
[----:B------:R-:W-:-:S05]  /*0560*/  @P1 SHF.R.S32.HI R16, RZ, 0x1, R16 ;  /* 0x00000001ff101819 */ /* 0x000fca0000011410 */
[--C-:B------:R-:W-:Y:S02]  /*0570*/  @P1 IMAD.IADD R8, R19, 0x1, R16.reuse ;  /* 0x0000000113081824 */ /* 0x100fe400078e0210 */
[----:B------:R-:W-:-:S07]  /*0580*/  @P1 IMAD.IADD R21, R14, 0x1, -R16 ;  /* 0x000000010e151824 */ /* 0x000fce00078e0a10 */
.L_x_5:
[----:B------:R-:W-:Y:S05]  /*0590*/  BSYNC.RECONVERGENT B2 ;  /* 0x0000000000027941 */ /* 0x000fea0003800200 */
.L_x_2:
[----:B------:R-:W-:Y:S05]  /*05a0*/  @!P0 BRA `(.L_x_6) ;  /* 0xfffffffc004c8947 */ /* 0x000fea000383ffff */
[----:B------:R-:W-:Y:S05]  /*05b0*/  BSYNC.RECONVERGENT B1 ;  /* 0x0000000000017941 */ /* 0x000fea0003800200 */
.L_x_1:
[----:B------:R-:W-:Y:S05]  /*05c0*/  WARPSYNC.ALL ;  /* 0x0000000000007948 */ /* 0x000fea0003800000 */
[----:B------:R-:W1:Y:S01]  /*05d0*/  LDCU UR4, c[0x0][0x388] ;  /* 0x00007100ff0477ac */ /* 0x000e620008000800 */
[----:B------:R-:W2:Y:S01]  /*05e0*/  LDC.64 R4, c[0x0][0x380] ;  /* 0x0000e000ff047b82 */ /* 0x000ea20000000a00 */
[----:B------:R-:W-:Y:S01]  /*05f0*/  BSSY.RECONVERGENT B2, `(.L_x_7) ;  /* 0x0000036000027945 */ /* 0x000fe20003800200 */
[C---:B------:R-:W-:Y:S01]  /*0600*/  VIADDMNMX R15, R9.reuse, -R10, RZ, !PT ;  /* 0x8000000a090f7246 */ /* 0x040fe200078001ff */
[----:B------:R-:W3:Y:S01]  /*0610*/  LDCU UR8, c[0x0][0x388] ;  /* 0x00007100ff0877ac */ /* 0x000ee20008000800 */
[----:B------:R-:W-:Y:S01]  /*0620*/  SHF.R.S32.HI R19, RZ, 0x1f, R8 ;  /* 0x0000001fff137819 */ /* 0x000fe20000011408 */
[----:B------:R-:W4:Y:S03]  /*0630*/  LDCU UR5, c[0x0][0x398] ;  /* 0x00007300ff0577ac */ /* 0x000f260008000800 */
[----:B------:R-:W0:Y:S01]  /*0640*/  LDC.64 R2, c[0x0][0x390] ;  /* 0x0000e400ff027b82 */ /* 0x000e220000000a00 */
[----:B-1----:R-:W-:-:S02]  /*0650*/  VIMNMX R18, PT, PT, R9, UR4, PT ;  /* 0x0000000409127c48 */ /* 0x002fc4000bfe0100 */
[----:B------:R-:W-:-:S03]  /*0660*/  VIADDMNMX R17, R9, -UR4, RZ, !PT ;  /* 0x8000000409117c46 */ /* 0x000fc6000f8001ff */
[----:B---3--:R-:W-:-:S07]  /*0670*/  IMAD.IADD R23, R9, 0x1, -R18 ;  /* 0x0000000109177824 */ /* 0x008fce00078e0a12 */
.L_x_12:
[----:B----4-:R-:W-:Y:S01]  /*0680*/  ISETP.GE.AND P0, PT, R23, UR5, PT ;  /* 0x0000000517007c0c */ /* 0x010fe2000bf06270 */
[----:B------:R-:W-:Y:S04]  /*0690*/  BSSY.RECONVERGENT B3, `(.L_x_8) ;  /* 0x000002a000037945 */ /* 0x000fe80003800200 */
[----:B------:R-:W-:Y:S01]  /*06a0*/  BSSY.RELIABLE B1, `(.L_x_9) ;  /* 0x0000019000017945 */ /* 0x000fe20003800100 */
[----:B------:R-:W-:Y:S01]  /*06b0*/  IMAD.MOV.U32 R21, RZ, RZ, R18 ;  /* 0x000000ffff157224 */ /* 0x000fe200078e0012 */
[----:B------:R-:W-:Y:S02]  /*06c0*/  ISETP.LT.OR P0, PT, R18, 0x1, P0 ;  /* 0x000000011200780c */ /* 0x000fe40000701670 */
[----:B------:R-:W-:-:S11]  /*06d0*/  MOV R10, R23 ;  /* 0x00000017000a7202 */ /* 0x000fd60000000f00 */
[----:B------:R-:W-:Y:S05]  /*06e0*/  @P0 BRA `(.L_x_10) ;  /* 0x00000000003c0947 */ /* 0x000fea0003800000 */
[----:B------:R-:W-:Y:S02]  /*06f0*/  VIADD R13, R18, 0xffffffff ;  /* 0xffffffff120d7836 */ /* 0x000fe40000000000 */
[----:B0-----:R-:W-:-:S04]  /*0700*/  IMAD.WIDE R6, R23, 0x4, R2 ;  /* 0x0000000417067825 */ /* 0x001fc800078e0202 */
[----:B--2---:R-:W-:Y:S02]  /*0710*/  IMAD.WIDE.U32 R12, R13, 0x4, R4 ;  /* 0x000000040d0c7825 */ /* 0x004fe400078e0004 */
        /* <DEDUP_REMOVED lines=12> */
.L_x_10:
[----:B------:R-:W-:Y:S02]  /*07e0*/  ISETP.GE.AND P1, PT, R18, UR8, PT ;  /* 0x0000000812007c0c */ /* 0x000fe4000bf26270 */
[----:B------:R-:W-:Y:S02]  /*07f0*/  PLOP3.LUT P0, PT, PT, PT, PT, 0x80, 0x8 ;  /* 0x000000000008781c */ /* 0x000fe40003f0f070 */
[----:B------:R-:W-:-:S13]  /*0800*/  ISETP.LT.OR P1, PT, R23, 0x1, P1 ;  /* 0x000000011700780c */ /* 0x000fda0000f21670 */
[----:B------:R-:W-:Y:S05]  /*0810*/  @P1 BREAK.RELIABLE B1 ;  /* 0x0000000000011942 */ /* 0x000fea0003800100 */
[----:B------:R-:W-:Y:S05]  /*0820*/  @P1 BRA `(.L_x_11) ;  /* 0x0000000000401947 */ /* 0x000fea0003800000 */
[----:B------:R-:W-:Y:S05]  /*0830*/  BSYNC.RELIABLE B1 ;  /* 0x0000000000017941 */ /* 0x000fea0003800100 */
.L_x_9:
[----:B0-----:R-:W-:Y:S02]  /*0840*/  VIADD R7, R10, 0xffffffff ;  /* 0xffffffff0a077836 */ /* 0x001fe40000000000 */
[----:B--2---:R-:W-:-:S04]  /*0850*/  IMAD.WIDE R12, R21, 0x4, R4 ;  /* 0x00000004150c7825 */ /* 0x004fc800078e0204 */
[----:B------:R-:W-:Y:S02]  /*0860*/  IMAD.WIDE.U32 R6, R7, 0x4, R2 ;  /* 0x0000000407067825 */ /* 0x000fe400078e0002 */
[----:B------:R-:W2:Y:S04]  /*0870*/  LDG.E.CONSTANT R13, desc[UR6][R12.64] ;  /* 0x000000060c0d7981 */ /* 0x000ea8000c1e9900 */
[----:B------:R-:W2:Y:S01]  /*0880*/  LDG.E.CONSTANT R6, desc[UR6][R6.64] ;  /* 0x0000000606067981 */ /* 0x000ea2000c1e9900 */
[----:B------:R-:W-:Y:S02]  /*0890*/  IMAD.MOV.U32 R18, RZ, RZ, R21 ;  /* 0x000000ffff127224 */ /* 0x000fe400078e0015 */
[----:B------:R-:W-:Y:S01]  /*08a0*/  IMAD.MOV.U32 R23, RZ, RZ, R10 ;  /* 0x000000ffff177224 */ /* 0x000fe200078e000a */
[----:B--2---:R-:W-:-:S13]  /*08b0*/  ISETP.GE.AND P1, PT, R6, R13, PT ;  /* 0x0000000d0600720c */ /* 0x004fda0003f26270 */
[----:B------:R-:W-:Y:S01]  /*08c0*/  @P1 IADD3 R14, PT, PT, R10, 0x1, -R17 ;  /* 0x000000010a0e1810 */ /* 0x000fe20007ffe811 */
[----:B------:R-:W-:Y:S01]  /*08d0*/  @P1 IMAD.MOV.U32 R15, RZ, RZ, R21 ;  /* 0x000000ffff0f1224 */ /* 0x000fe200078e0015 */
[----:B------:R-:W-:Y:S02]  /*08e0*/  @P1 PLOP3.LUT P0, PT, PT, PT, PT, 0x8, 0x80 ;  /* 0x000000000080181c */ /* 0x000fe40003f0e170 */
[----:B------:R-:W-:-:S04]  /*08f0*/  @P1 LEA.HI R14, R14, R14, RZ, 0x1 ;  /* 0x0000000e0e0e1211 */ /* 0x000fc800078f08ff */
[----:B------:R-:W-:-:S05]  /*0900*/  @P1 SHF.R.S32.HI R14, RZ, 0x1, R14 ;  /* 0x00000001ff0e1819 */ /* 0x000fca000001140e */
[--C-:B------:R-:W-:Y:S02]  /*0910*/  @P1 IMAD.IADD R18, R21, 0x1, R14.reuse ;  /* 0x0000000115121824 */ /* 0x100fe400078e020e */
[----:B------:R-:W-:-:S07]  /*0920*/  @P1 IMAD.IADD R23, R10, 0x1, -R14 ;  /* 0x000000010a171824 */ /* 0x000fce00078e0a0e */
.L_x_11:
[----:B------:R-:W-:Y:S05]  /*0930*/  BSYNC.RECONVERGENT B3 ;  /* 0x0000000000037941 */ /* 0x000fea0003800200 */
.L_x_8:
[----:B------:R-:W-:Y:S05]  /*0940*/  @!P0 BRA `(.L_x_12) ;  /* 0xfffffffc004c8947 */ /* 0x000fea000383ffff */
[----:B------:R-:W-:Y:S05]  /*0950*/  BSYNC.RECONVERGENT B2 ;  /* 0x0000000000027941 */ /* 0x000fea0003800200 */
.L_x_7:
[----:B------:R-:W-:Y:S05]  /*0960*/  WARPSYNC.ALL ;  /* 0x0000000000007948 */ /* 0x000fea0003800000 */
[----:B0-----:R-:W-:Y:S01]  /*0970*/  IADD3 R3, P1, PT, R11, -R8, RZ ;  /* 0x800000080b037210 */ /* 0x001fe20007f3e0ff */
[----:B------:R-:W-:Y:S01]  /*0980*/  IMAD.IADD R17, R18, 0x1, -R8 ;  /* 0x0000000112117824 */ /* 0x000fe200078e0a08 */
[----:B------:R-:W-:Y:S01]  /*0990*/  BSSY.RECONVERGENT B2, `(.L_x_13) ;  /* 0x0000028000027945 */ /* 0x000fe20003800200 */
[----:B------:R-:W-:Y:S01]  /*09a0*/  IMAD.MOV.U32 R16, RZ, RZ, RZ ;  /* 0x000000ffff107224 */ /* 0x000fe200078e00ff */
[----:B------:R-:W-:Y:S01]  /*09b0*/  IADD3 R10, PT, PT, R9, -R18, -R3 ;  /* 0x80000012090a7210 */ /* 0x000fe20007ffe803 */
[----:B------:R-:W-:-:S02]  /*09c0*/  IMAD.MOV.U32 R25, RZ, RZ, RZ ;  /* 0x000000ffff197224 */ /* 0x000fc400078e00ff */
[----:B------:R-:W-:Y:S01]  /*09d0*/  IMAD.MOV.U32 R23, RZ, RZ, RZ ;  /* 0x000000ffff177224 */ /* 0x000fe200078e00ff */
[----:B------:R-:W-:-:S04]  /*09e0*/  VIMNMX R2, PT, PT, R17, R10, PT ;  /* 0x0000000a11027248 */ /* 0x000fc80003fe0100 */
[----:B------:R-:W-:-:S13]  /*09f0*/  ISETP.GE.AND P0, PT, R2, 0x1, PT ;  /* 0x000000010200780c */ /* 0x000fda0003f06270 */
[----:B------:R-:W-:Y:S05]  /*0a00*/  @!P0 BRA `(.L_x_14) ;  /* 0x0000000000808947 */ /* 0x000fea0003800000 */
[----:B------:R-:W2:Y:S01]  /*0a10*/  LDCU.64 UR8, c[0x0][0x390] ;  /* 0x00007200ff0877ac */ /* 0x000ea20008000a00 */
[----:B------:R-:W-:Y:S02]  /*0a20*/  IMAD.X R12, R0, 0x1, ~R19, P1 ;  /* 0x00000001000c7824 */ /* 0x000fe400008e0e13 */
[----:B------:R-:W-:Y:S02]  /*0a30*/  HFMA2 R25, -RZ, RZ, 0, 0 ;  /* 0x00000000ff197431 */ /* 0x000fe400000001ff */
[----:B------:R-:W-:Y:S01]  /*0a40*/  IMAD.MOV.U32 R23, RZ, RZ, RZ ;  /* 0x000000ffff177224 */ /* 0x000fe200078e00ff */
[----:B------:R-:W0:Y:S01]  /*0a50*/  LDCU.64 UR4, c[0x0][0x3a0] ;  /* 0x00007400ff0477ac */ /* 0x000e220008000a00 */
[----:B------:R-:W-:Y:S01]  /*0a60*/  IMAD.MOV.U32 R16, RZ, RZ, RZ ;  /* 0x000000ffff107224 */ /* 0x000fe200078e00ff */
[----:B------:R-:W1:Y:S01]  /*0a70*/  LDCU.64 UR10, c[0x0][0x380] ;  /* 0x00007000ff0a77ac */ /* 0x000e620008000a00 */
[----:B--2---:R-:W-:Y:S02]  /*0a80*/  LEA R4, P1, R3, UR8, 0x2 ;  /* 0x0000000803047c11 */ /* 0x004fe4000f8210ff */
[----:B0-----:R-:W-:-:S02]  /*0a90*/  LEA R6, P0, R11, UR4, 0x2 ;  /* 0x000000040b067c11 */ /* 0x001fc4000f8010ff */
[----:B------:R-:W-:Y:S02]  /*0aa0*/  LEA.HI.X R5, R3, UR9, R12, 0x2, P1 ;  /* 0x0000000903057c11 */ /* 0x000fe400088f140c */
[C---:B-1----:R-:W-:Y:S02]  /*0ab0*/  LEA R2, P2, R8.reuse, UR10, 0x2 ;  /* 0x0000000a08027c11 */ /* 0x042fe4000f8410ff */
[----:B------:R-:W-:Y:S02]  /*0ac0*/  LEA.HI.X R7, R11, UR5, R0, 0x2, P0 ;  /* 0x000000050b077c11 */ /* 0x000fe400080f1400 */
[----:B------:R-:W-:-:S09]  /*0ad0*/  LEA.HI.X R3, R8, UR11, R19, 0x2, P2 ;  /* 0x0000000b08037c11 */ /* 0x000fd200090f1413 */
.L_x_15:
[----:B------:R-:W-:-:S04]  /*0ae0*/  IMAD.WIDE.U32 R12, R16, 0x4, R2 ;  /* 0x00000004100c7825 */ /* 0x000fc800078e0002 */
[----:B------:R-:W-:Y:S02]  /*0af0*/  IMAD.WIDE.U32 R14, R25, 0x4, R4 ;  /* 0x00000004190e7825 */ /* 0x000fe400078e0004 */
[----:B------:R-:W2:Y:S04]  /*0b00*/  LDG.E.CONSTANT R12, desc[UR6][R12.64] ;  /* 0x000000060c0c7981 */ /* 0x000ea8000c1e9900 */
[----:B------:R-:W2:Y:S01]  /*0b10*/  LDG.E.CONSTANT R15, desc[UR6][R14.64] ;  /* 0x000000060e0f7981 */ /* 0x000ea2000c1e9900 */
[----:B------:R-:W-:-:S04]  /*0b20*/  IMAD.WIDE.U32 R20, R23, 0x4, R6 ;  /* 0x0000000417147825 */ /* 0x000fc800078e0006 */
[----:B------:R-:W-:Y:S02]  /*0b30*/  VIADD R22, R16, 0x1 ;  /* 0x0000000110167836 */ /* 0x000fe40000000000 */
[----:B------:R-:W-:Y:S02]  /*0b40*/  VIADD R27, R25, 0x1 ;  /* 0x00000001191b7836 */ /* 0x000fe40000000000 */
[----:B------:R-:W-:Y:S01]  /*0b50*/  VIADD R23, R23, 0x1 ;  /* 0x0000000117177836 */ /* 0x000fe20000000000 */
[CC--:B--2---:R-:W-:Y:S02]  /*0b60*/  ISETP.GT.AND P0, PT, R12.reuse, R15.reuse, PT ;  /* 0x0000000f0c00720c */ /* 0x0c4fe40003f04270 */
[CC--:B------:R-:W-:Y:S02]  /*0b70*/  ISETP.GT.AND P1, PT, R12.reuse, R15.reuse, PT ;  /* 0x0000000f0c00720c */ /* 0x0c0fe40003f24270 */
[----:B------:R-:W-:-:S05]  /*0b80*/  VIMNMX R29, PT, PT, R12, R15, PT ;  /* 0x0000000f0c1d7248 */ /* 0x000fca0003fe0100 */
[----:B------:R0:W-:Y:S04]  /*0b90*/  STG.E desc[UR6][R20.64], R29 ;  /* 0x0000001d14007986 */ /* 0x0001e8000c101906 */
[----:B------:R-:W-:Y:S02]  /*0ba0*/  @!P0 IMAD.MOV R27, RZ, RZ, R25 ;  /* 0x000000ffff1b8224 */ /* 0x000fe400078e0219 */
[----:B------:R-:W-:Y:S02]  /*0bb0*/  @P1 IMAD.MOV R22, RZ, RZ, R16 ;  /* 0x000000ffff161224 */ /* 0x000fe400078e0210 */
[----:B------:R-:W-:Y:S01]  /*0bc0*/  IMAD.MOV.U32 R25, RZ, RZ, R27 ;  /* 0x000000ffff197224 */ /* 0x000fe200078e001b */
[----:B------:R-:W-:Y:S01]  /*0bd0*/  ISETP.GE.AND P0, PT, R27, R10, PT ;  /* 0x0000000a1b00720c */ /* 0x000fe20003f06270 */
[----:B------:R-:W-:Y:S01]  /*0be0*/  IMAD.MOV.U32 R16, RZ, RZ, R22 ;  /* 0x000000ffff107224 */ /* 0x000fe200078e0016 */
[----:B------:R-:W-:-:S13]  /*0bf0*/  ISETP.LT.AND P1, PT, R22, R17, PT ;  /* 0x000000111600720c */ /* 0x000fda0003f21270 */
[----:B0-----:R-:W-:Y:S05]  /*0c00*/  @!P0 BRA P1, `(.L_x_15) ;  /* 0xfffffffc00b48947 */ /* 0x001fea000083ffff */
.L_x_14:
[----:B------:R-:W-:Y:S05]  /*0c10*/  BSYNC.RECONVERGENT B2 ;  /* 0x0000000000027941 */ /* 0x000fea0003800200 */
.L_x_13:
[----:B------:R-:W-:-:S13]  /*0c20*/  ISETP.NE.AND P0, PT, R16, R17, PT ;  /* 0x000000111000720c */ /* 0x000fda0003f05270 */
[----:B------:R-:W-:Y:S05]  /*0c30*/  @!P0 BRA `(.L_x_16) ;  /* 0x0000000800448947 */ /* 0x000fea0003800000 */
[----:B------:R-:W-:-:S13]  /*0c40*/  ISETP.GE.AND P0, PT, R16, R17, PT ;  /* 0x000000111000720c */ /* 0x000fda0003f06270 */
[----:B------:R-:W-:Y:S05]  /*0c50*/  @P0 EXIT ;  /* 0x000000000000094d */ /* 0x000fea0003800000 */
[----:B------:R-:W-:Y:S01]  /*0c60*/  IMAD.IADD R3, R8, 0x1, R16 ;  /* 0x0000000108037824 */ /* 0x000fe200078e0210 */
[----:B------:R-:W-:Y:S03]  /*0c70*/  BSSY.RECONVERGENT B2, `(.L_x_17) ;  /* 0x0000020000027945 */ /* 0x000fe60003800200 */
[----:B------:R-:W-:Y:S02]  /*0c80*/  IMAD.IADD R2, R18, 0x1, -R3 ;  /* 0x0000000112027824 */ /* 0x000fe400078e0a03 */
[----:B------:R-:W-:-:S03]  /*0c90*/  IMAD.IADD R18, R3, 0x1, -R18 ;  /* 0x0000000103127824 */ /* 0x000fc600078e0a12 */
[----:B------:R-:W-:Y:S02]  /*0ca0*/  LOP3.LUT P1, R12, R2, 0x3, RZ, 0xc0, !PT ;  /* 0x00000003020c7812 */ /* 0x000fe4000782c0ff */
[----:B------:R-:W-:-:S11]  /*0cb0*/  ISETP.GT.U32.AND P0, PT, R18, -0x4, PT ;  /* 0xfffffffc1200780c */ /* 0x000fd60003f04070 */
[----:B------:R-:W-:Y:S05]  /*0cc0*/  @!P1 BRA `(.L_x_18) ;  /* 0x0000000000689947 */ /* 0x000fea0003800000 */
[----:B--2---:R-:W0:Y:S01]  /*0cd0*/  LDC.64 R4, c[0x0][0x380] ;  /* 0x0000e000ff047b82 */ /* 0x004e220000000a00 */
[----:B------:R-:W1:Y:S01]  /*0ce0*/  LDCU.64 UR4, c[0x0][0x3a0] ;  /* 0x00007400ff0477ac */ /* 0x000e620008000a00 */
[C---:B------:R-:W-:Y:S01]  /*0cf0*/  SHF.L.U64.HI R3, R11.reuse, 0x2, R0 ;  /* 0x000000020b037819 */ /* 0x040fe20000010200 */
[----:B------:R-:W-:-:S04]  /*0d00*/  IMAD.SHL.U32 R2, R11, 0x4, RZ ;  /* 0x000000040b027824 */ /* 0x000fc800078e00ff */
[----:B------:R-:W-:-:S04]  /*0d10*/  IMAD.WIDE.U32 R2, R23, 0x4, R2 ;  /* 0x0000000417027825 */ /* 0x000fc800078e0002 */
[----:B------:R-:W-:Y:S01]  /*0d20*/  IMAD.IADD R23, R23, 0x1, R12 ;  /* 0x0000000117177824 */ /* 0x000fe200078e020c */
[----:B-1----:R-:W-:-:S04]  /*0d30*/  IADD3 R9, P1, PT, R2, UR4, RZ ;  /* 0x0000000402097c10 */ /* 0x002fc8000ff3e0ff */
[----:B------:R-:W-:Y:S01]  /*0d40*/  IADD3.X R10, PT, PT, R3, UR5, RZ, P1, !PT ;  /* 0x00000005030a7c10 */ /* 0x000fe20008ffe4ff */
[----:B0-----:R-:W-:-:S04]  /*0d50*/  IMAD.WIDE.U32 R4, R16, 0x4, R4 ;  /* 0x0000000410047825 */ /* 0x001fc800078e0004 */
[--C-:B------:R-:W-:Y:S01]  /*0d60*/  IMAD.IADD R16, R16, 0x1, R12.reuse ;  /* 0x0000000110107824 */ /* 0x100fe200078e020c */
[----:B------:R-:W-:Y:S01]  /*0d70*/  LEA R6, P2, R8, R4, 0x2 ;  /* 0x0000000408067211 */ /* 0x000fe200078410ff */
[----:B------:R-:W-:-:S03]  /*0d80*/  IMAD.MOV R4, RZ, RZ, -R12 ;  /* 0x000000ffff047224 */ /* 0x000fc600078e0a0c */
[----:B------:R-:W-:-:S09]  /*0d90*/  LEA.HI.X R7, R8, R5, R19, 0x2, P2 ;  /* 0x0000000508077211 */ /* 0x000fd200010f1413 */
.L_x_19:
[----:B0-----:R-:W-:Y:S01]  /*0da0*/  IMAD.MOV.U32 R2, RZ, RZ, R6 ;  /* 0x000000ffff027224 */ /* 0x001fe200078e0006 */
[----:B------:R-:W-:-:S05]  /*0db0*/  MOV R3, R7 ;  /* 0x0000000700037202 */ /* 0x000fca0000000f00 */
[----:B------:R0:W2:Y:S01]  /*0dc0*/  LDG.E.CONSTANT R5, desc[UR6][R2.64] ;  /* 0x0000000602057981 */ /* 0x0000a2000c1e9900 */
[----:B------:R-:W-:Y:S01]  /*0dd0*/  VIADD R4, R4, 0x1 ;  /* 0x0000000104047836 */ /* 0x000fe20000000000 */
[----:B------:R-:W-:-:S04]  /*0de0*/  IADD3 R6, P3, PT, R6, 0x4, RZ ;  /* 0x0000000406067810 */ /* 0x000fc80007f7e0ff */
[----:B------:R-:W-:Y:S01]  /*0df0*/  ISETP.NE.AND P1, PT, R4, RZ, PT ;  /* 0x000000ff0400720c */ /* 0x000fe20003f25270 */
[----:B------:R-:W-:Y:S02]  /*0e00*/  IMAD.X R7, RZ, RZ, R7, P3 ;  /* 0x000000ffff077224 */ /* 0x000fe400018e0607 */
[----:B0-----:R-:W-:Y:S01]  /*0e10*/  IMAD.MOV.U32 R2, RZ, RZ, R9 ;  /* 0x000000ffff027224 */ /* 0x001fe200078e0009 */
[----:B------:R-:W-:Y:S01]  /*0e20*/  IADD3 R9, P2, PT, R9, 0x4, RZ ;  /* 0x0000000409097810 */ /* 0x000fe20007f5e0ff */
[----:B------:R-:W-:-:S04]  /*0e30*/  IMAD.MOV.U32 R3, RZ, RZ, R10 ;  /* 0x000000ffff037224 */ /* 0x000fc800078e000a */
[----:B------:R-:W-:Y:S01]  /*0e40*/  IMAD.X R10, RZ, RZ, R10, P2 ;  /* 0x000000ffff0a7224 */ /* 0x000fe200010e060a */
[----:B--2---:R0:W-:Y:S03]  /*0e50*/  STG.E desc[UR6][R2.64], R5 ;  /* 0x0000000502007986 */ /* 0x0041e6000c101906 */
[----:B------:R-:W-:Y:S05]  /*0e60*/  @P1 BRA `(.L_x_19) ;  /* 0xfffffffc00cc1947 */ /* 0x000fea000383ffff */
.L_x_18:
[----:B------:R-:W-:Y:S05]  /*0e70*/  BSYNC.RECONVERGENT B2 ;  /* 0x0000000000027941 */ /* 0x000fea0003800200 */
.L_x_17:
[----:B------:R-:W-:Y:S05]  /*0e80*/  @P0 EXIT ;  /* 0x000000000000094d */ /* 0x000fea0003800000 */
[----:B------:R-:W2:Y:S01]  /*0e90*/  LDCU.64 UR4, c[0x0][0x380] ;  /* 0x00007000ff0477ac */ /* 0x000ea20008000a00 */
[C---:B0-----:R-:W-:Y:S01]  /*0ea0*/  SHF.L.U64.HI R3, R11.reuse, 0x2, R0 ;  /* 0x000000020b037819 */ /* 0x041fe20000010200 */
[----:B------:R-:W-:Y:S01]  /*0eb0*/  IMAD.SHL.U32 R2, R11, 0x4, RZ ;  /* 0x000000040b027824 */ /* 0x000fe200078e00ff */
[----:B------:R-:W-:Y:S01]  /*0ec0*/  BSSY.RECONVERGENT B2, `(.L_x_20) ;  /* 0x000003e000027945 */ /* 0x000fe20003800200 */
[----:B------:R-:W0:Y:S01]  /*0ed0*/  LDCU.64 UR8, c[0x0][0x3a0] ;  /* 0x00007400ff0877ac */ /* 0x000e220008000a00 */
[----:B------:R-:W-:Y:S02]  /*0ee0*/  IMAD.IADD R0, R17, 0x1, -R16 ;  /* 0x0000000111007824 */ /* 0x000fe400078e0a10 */
[----:B------:R-:W-:Y:S01]  /*0ef0*/  IMAD.WIDE.U32 R2, R23, 0x4, R2 ;  /* 0x0000000417027825 */ /* 0x000fe200078e0002 */
[----:B--2---:R-:W-:-:S04]  /*0f00*/  LEA R4, P1, R8, UR4, 0x2 ;  /* 0x0000000408047c11 */ /* 0x004fc8000f8210ff */
[----:B------:R-:W-:Y:S02]  /*0f10*/  LEA.HI.X R8, R8, UR5, R19, 0x2, P1 ;  /* 0x0000000508087c11 */ /* 0x000fe400088f1413 */
[----:B------:R-:W-:Y:S02]  /*0f20*/  ISETP.GT.AND P1, PT, R0, 0xc, PT ;  /* 0x0000000c0000780c */ /* 0x000fe40003f24270 */
[----:B0-----:R-:W-:Y:S02]  /*0f30*/  IADD3 R2, P0, PT, R2, UR8, RZ ;  /* 0x0000000802027c10 */ /* 0x001fe4000ff1e0ff */
[----:B------:R-:W-:Y:S02]  /*0f40*/  IADD3 R4, P2, PT, R4, 0x8, RZ ;  /* 0x0000000804047810 */ /* 0x000fe40007f5e0ff */
[----:B------:R-:W-:-:S03]  /*0f50*/  IADD3 R2, P3, PT, R2, 0x8, RZ ;  /* 0x0000000802027810 */ /* 0x000fc60007f7e0ff */
[----:B------:R-:W-:Y:S01]  /*0f60*/  IMAD.X R5, RZ, RZ, R8, P2 ;  /* 0x000000ffff057224 */ /* 0x000fe200010e0608 */
[----:B------:R-:W-:Y:S02]  /*0f70*/  IADD3.X R3, PT, PT, RZ, UR9, R3, P3, P0 ;  /* 0x00000009ff037c10 */ /* 0x000fe40009fe0403 */
[----:B------:R-:W-:Y:S01]  /*0f80*/  PLOP3.LUT P0, PT, PT, PT, PT, 0x80, 0x8 ;  /* 0x000000000008781c */ /* 0x000fe20003f0f070 */
[----:B------:R-:W-:-:S12]  /*0f90*/  @!P1 BRA `(.L_x_21) ;  /* 0x0000000000c09947 */ /* 0x000fd80003800000 */
[----:B------:R-:W-:Y:S01]  /*0fa0*/  PLOP3.LUT P0, PT, PT, PT, PT, 0x8, 0x80 ;  /* 0x000000000080781c */ /* 0x000fe20003f0e170 */
[----:B------:R-:W-:-:S12]  /*0fb0*/  VIADD R13, R17, 0xfffffff4 ;  /* 0xfffffff4110d7836 */ /* 0x000fd80000000000 */
.L_x_22:
[----:B------:R-:W-:-:S04]  /*0fc0*/  IMAD.WIDE R10, R16, 0x4, R4 ;  /* 0x00000004100a7825 */ /* 0x000fc800078e0204 */
[C---:B------:R-:W-:Y:S01]  /*0fd0*/  VIADD R9, R16.reuse, 0x4 ;  /* 0x0000000410097836 */ /* 0x040fe20000000000 */
[----:B------:R-:W2:Y:S01]  /*0fe0*/  LDG.E.CONSTANT R15, desc[UR6][R10.64+-0x8] ;  /* 0xfffff8060a0f7981 */ /* 0x000ea2000c1e9900 */
[C---:B------:R-:W-:Y:S02]  /*0ff0*/  VIADD R7, R16.reuse, 0x8 ;  /* 0x0000000810077836 */ /* 0x040fe40000000000 */
[----:B------:R-:W-:Y:S01]  /*1000*/  VIADD R12, R16, 0xc ;  /* 0x0000000c100c7836 */ /* 0x000fe20000000000 */
[----:B------:R-:W3:Y:S01]  /*1010*/  LDG.E.CONSTANT R19, desc[UR6][R10.64+-0x4] ;  /* 0xfffffc060a137981 */ /* 0x000ee2000c1e9900 */
[----:B------:R-:W-:-:S03]  /*1020*/  IMAD.WIDE R8, R9, 0x4, R4 ;  /* 0x0000000409087825 */ /* 0x000fc600078e0204 */
[----:B------:R-:W4:Y:S01]  /*1030*/  LDG.E.CONSTANT R21, desc[UR6][R10.64] ;  /* 0x000000060a157981 */ /* 0x000f22000c1e9900 */
[----:B------:R-:W-:-:S03]  /*1040*/  IMAD.WIDE R6, R7, 0x4, R4 ;  /* 0x0000000407067825 */ /* 0x000fc600078e0204 */
[----:B------:R0:W5:Y:S04]  /*1050*/  LDG.E.CONSTANT R23, desc[UR6][R10.64+0x4] ;  /* 0x000004060a177981 */ /* 0x000168000c1e9900 */
[----:B------:R-:W5:Y:S04]  /*1060*/  LDG.E.CONSTANT R29, desc[UR6][R8.64+-0x8] ;  /* 0xfffff806081d7981 */ /* 0x000f68000c1e9900 */
[----:B------:R-:W5:Y:S01]  /*1070*/  LDG.E.CONSTANT R27, desc[UR6][R8.64+-0x4] ;  /* 0xfffffc06081b7981 */ /* 0x000f62000c1e9900 */
[----:B0-----:R-:W-:-:S03]  /*1080*/  IMAD.WIDE R10, R12, 0x4, R4 ;  /* 0x000000040c0a7825 */ /* 0x001fc600078e0204 */
[----:B------:R-:W5:Y:S04]  /*1090*/  LDG.E.CONSTANT R25, desc[UR6][R8.64] ;  /* 0x0000000608197981 */ /* 0x000f68000c1e9900 */
[----:B------:R-:W5:Y:S04]  /*10a0*/  LDG.E.CONSTANT R0, desc[UR6][R8.64+0x4] ;  /* 0x0000040608007981 */ /* 0x000f68000c1e9900 */
[----:B------:R-:W5:Y:S04]  /*10b0*/  LDG.E.CONSTANT R12, desc[UR6][R6.64+-0x8] ;  /* 0xfffff806060c7981 */ /* 0x000f68000c1e9900 */
[----:B------:R-:W5:Y:S04]  /*10c0*/  LDG.E.CONSTANT R14, desc[UR6][R6.64+-0x4] ;  /* 0xfffffc06060e7981 */ /* 0x000f68000c1e9900 */
[----:B------:R-:W5:Y:S04]  /*10d0*/  LDG.E.CONSTANT R18, desc[UR6][R6.64] ;  /* 0x0000000606127981 */ /* 0x000f68000c1e9900 */
[----:B------:R0:W5:Y:S04]  /*10e0*/  LDG.E.CONSTANT R20, desc[UR6][R6.64+0x4] ;  /* 0x0000040606147981 */ /* 0x000168000c1e9900 */
[----:B------:R-:W5:Y:S04]  /*10f0*/  LDG.E.CONSTANT R22, desc[UR6][R10.64+-0x8] ;  /* 0xfffff8060a167981 */ /* 0x000f68000c1e9900 */
[----:B------:R-:W5:Y:S04]  /*1100*/  LDG.E.CONSTANT R24, desc[UR6][R10.64+-0x4] ;  /* 0xfffffc060a187981 */ /* 0x000f68000c1e9900 */
[----:B------:R-:W5:Y:S04]  /*1110*/  LDG.E.CONSTANT R26, desc[UR6][R10.64] ;  /* 0x000000060a1a7981 */ /* 0x000f68000c1e9900 */
[----:B------:R-:W5:Y:S01]  /*1120*/  LDG.E.CONSTANT R28, desc[UR6][R10.64+0x4] ;  /* 0x000004060a1c7981 */ /* 0x000f62000c1e9900 */
[----:B------:R-:W-:-:S05]  /*1130*/  VIADD R16, R16, 0x10 ;  /* 0x0000001010107836 */ /* 0x000fca0000000000 */
[----:B------:R-:W-:Y:S02]  /*1140*/  ISETP.GE.AND P1, PT, R16, R13, PT ;  /* 0x0000000d1000720c */ /* 0x000fe40003f26270 */
[----:B0-----:R-:W-:-:S05]  /*1150*/  IADD3 R6, P2, PT, R2, 0x40, RZ ;  /* 0x0000004002067810 */ /* 0x001fca0007f5e0ff */
[----:B------:R-:W-:Y:S01]  /*1160*/  IMAD.X R7, RZ, RZ, R3, P2 ;  /* 0x000000ffff077224 */ /* 0x000fe200010e0603 */
[----:B--2---:R-:W-:Y:S04]  /*1170*/  STG.E desc[UR6][R2.64+-0x8], R15 ;  /* 0xfffff80f02007986 */ /* 0x004fe8000c101906 */
[----:B---3--:R-:W-:Y:S04]  /*1180*/  STG.E desc[UR6][R2.64+-0x4], R19 ;  /* 0xfffffc1302007986 */ /* 0x008fe8000c101906 */
[----:B----4-:R-:W-:Y:S04]  /*1190*/  STG.E desc[UR6][R2.64], R21 ;  /* 0x0000001502007986 */ /* 0x010fe8000c101906 */
[----:B-----5:R-:W-:Y:S04]  /*11a0*/  STG.E desc[UR6][R2.64+0x4], R23 ;  /* 0x0000041702007986 */ /* 0x020fe8000c101906 */
[----:B------:R-:W-:Y:S04]  /*11b0*/  STG.E desc[UR6][R2.64+0x8], R29 ;  /* 0x0000081d02007986 */ /* 0x000fe8000c101906 */
        /* <DEDUP_REMOVED lines=10> */
[----:B------:R0:W-:Y:S02]  /*1260*/  STG.E desc[UR6][R2.64+0x34], R28 ;  /* 0x0000341c02007986 */ /* 0x0001e4000c101906 */
[----:B0-----:R-:W-:Y:S01]  /*1270*/  IMAD.MOV.U32 R2, RZ, RZ, R6 ;  /* 0x000000ffff027224 */ /* 0x001fe200078e0006 */
[----:B------:R-:W-:Y:S01]  /*1280*/  MOV R3, R7 ;  /* 0x0000000700037202 */ /* 0x000fe20000000f00 */
[----:B------:R-:W-:Y:S06]  /*1290*/  @!P1 BRA `(.L_x_22) ;  /* 0xfffffffc00489947 */ /* 0x000fec000383ffff */
.L_x_21:
[----:B------:R-:W-:Y:S05]  /*12a0*/  BSYNC.RECONVERGENT B2 ;  /* 0x0000000000027941 */ /* 0x000fea0003800200 */
.L_x_20:
[----:B------:R-:W-:Y:S01]  /*12b0*/  IMAD.IADD R0, R17, 0x1, -R16 ;  /* 0x0000000111007824 */ /* 0x000fe200078e0a10 */
[----:B------:R-:W-:Y:S04]  /*12c0*/  BSSY.RECONVERGENT B2, `(.L_x_23) ;  /* 0x000001c000027945 */ /* 0x000fe80003800200 */
[----:B------:R-:W-:-:S13]  /*12d0*/  ISETP.GT.AND P1, PT, R0, 0x4, PT ;  /* 0x000000040000780c */ /* 0x000fda0003f24270 */
[----:B------:R-:W-:Y:S05]  /*12e0*/  @!P1 BRA `(.L_x_24) ;  /* 0x0000000000649947 */ /* 0x000fea0003800000 */
[C---:B------:R-:W-:Y:S02]  /*12f0*/  VIADD R9, R16.reuse, 0x4 ;  /* 0x0000000410097836 */ /* 0x040fe40000000000 */
[----:B------:R-:W-:-:S04]  /*1300*/  IMAD.WIDE R6, R16, 0x4, R4 ;  /* 0x0000000410067825 */ /* 0x000fc800078e0204 */
[----:B------:R-:W-:Y:S01]  /*1310*/  IMAD.WIDE R8, R9, 0x4, R4 ;  /* 0x0000000409087825 */ /* 0x000fe200078e0204 */
[----:B------:R-:W2:Y:S04]  /*1320*/  LDG.E.CONSTANT R11, desc[UR6][R6.64+-0x8] ;  /* 0xfffff806060b7981 */ /* 0x000ea8000c1e9900 */
[----:B------:R-:W3:Y:S04]  /*1330*/  LDG.E.CONSTANT R13, desc[UR6][R6.64+-0x4] ;  /* 0xfffffc06060d7981 */ /* 0x000ee8000c1e9900 */
[----:B------:R-:W4:Y:S04]  /*1340*/  LDG.E.CONSTANT R15, desc[UR6][R6.64] ;  /* 0x00000006060f7981 */ /* 0x000f28000c1e9900 */
[----:B------:R0:W5:Y:S04]  /*1350*/  LDG.E.CONSTANT R19, desc[UR6][R6.64+0x4] ;  /* 0x0000040606137981 */ /* 0x000168000c1e9900 */
[----:B------:R-:W5:Y:S04]  /*1360*/  LDG.E.CONSTANT R21, desc[UR6][R8.64+-0x8] ;  /* 0xfffff80608157981 */ /* 0x000f68000c1e9900 */
[----:B------:R-:W5:Y:S04]  /*1370*/  LDG.E.CONSTANT R23, desc[UR6][R8.64+-0x4] ;  /* 0xfffffc0608177981 */ /* 0x000f68000c1e9900 */
[----:B------:R-:W5:Y:S04]  /*1380*/  LDG.E.CONSTANT R25, desc[UR6][R8.64] ;  /* 0x0000000608197981 */ /* 0x000f68000c1e9900 */
[----:B------:R-:W5:Y:S01]  /*1390*/  LDG.E.CONSTANT R27, desc[UR6][R8.64+0x4] ;  /* 0x00000406081b7981 */ /* 0x000f62000c1e9900 */
[----:B------:R-:W-:Y:S01]  /*13a0*/  IADD3 R0, P1, PT, R2, 0x20, RZ ;  /* 0x0000002002007810 */ /* 0x000fe20007f3e0ff */
[----:B------:R-:W-:Y:S01]  /*13b0*/  VIADD R16, R16, 0x8 ;  /* 0x0000000810107836 */ /* 0x000fe20000000000 */
[----:B------:R-:W-:-:S03]  /*13c0*/  PLOP3.LUT P0, PT, PT, PT, PT, 0x8, 0x80 ;  /* 0x000000000080781c */ /* 0x000fc60003f0e170 */
[----:B0-----:R-:W-:Y:S01]  /*13d0*/  IMAD.X R7, RZ, RZ, R3, P1 ;  /* 0x000000ffff077224 */ /* 0x001fe200008e0603 */
[----:B--2---:R-:W-:Y:S04]  /*13e0*/  STG.E desc[UR6][R2.64+-0x8], R11 ;  /* 0xfffff80b02007986 */ /* 0x004fe8000c101906 */
[----:B---3--:R-:W-:Y:S04]  /*13f0*/  STG.E desc[UR6][R2.64+-0x4], R13 ;  /* 0xfffffc0d02007986 */ /* 0x008fe8000c101906 */
[----:B----4-:R-:W-:Y:S04]  /*1400*/  STG.E desc[UR6][R2.64], R15 ;  /* 0x0000000f02007986 */ /* 0x010fe8000c101906 */
[----:B-----5:R-:W-:Y:S04]  /*1410*/  STG.E desc[UR6][R2.64+0x4], R19 ;  /* 0x0000041302007986 */ /* 0x020fe8000c101906 */
[----:B------:R-:W-:Y:S04]  /*1420*/  STG.E desc[UR6][R2.64+0x8], R21 ;  /* 0x0000081502007986 */ /* 0x000fe8000c101906 */
[----:B------:R-:W-:Y:S04]  /*1430*/  STG.E desc[UR6][R2.64+0xc], R23 ;  /* 0x00000c1702007986 */ /* 0x000fe8000c101906 */
[----:B------:R-:W-:Y:S04]  /*1440*/  STG.E desc[UR6][R2.64+0x10], R25 ;  /* 0x0000101902007986 */ /* 0x000fe8000c101906 */
[----:B------:R0:W-:Y:S02]  /*1450*/  STG.E desc[UR6][R2.64+0x14], R27 ;  /* 0x0000141b02007986 */ /* 0x0001e4000c101906 */
[----:B0-----:R-:W-:-:S02]  /*1460*/  IMAD.MOV.U32 R2, RZ, RZ, R0 ;  /* 0x000000ffff027224 */ /* 0x001fc400078e0000 */
[----:B------:R-:W-:-:S07]  /*1470*/  IMAD.MOV.U32 R3, RZ, RZ, R7 ;  /* 0x000000ffff037224 */ /* 0x000fce00078e0007 */
.L_x_24:
[----:B------:R-:W-:Y:S05]  /*1480*/  BSYNC.RECONVERGENT B2 ;  /* 0x0000000000027941 */ /* 0x000fea0003800200 */
.L_x_23:
[----:B------:R-:W-:-:S13]  /*1490*/  ISETP.LT.OR P0, PT, R16, R17, P0 ;  /* 0x000000111000720c */ /* 0x000fda0000701670 */
[----:B------:R-:W-:Y:S05]  /*14a0*/  @!P0 EXIT ;  /* 0x000000000000894d */ /* 0x000fea0003800000 */
[----:B------:R-:W-:-:S05]  /*14b0*/  IMAD.WIDE R4, R16, 0x4, R4 ;  /* 0x0000000410047825 */ /* 0x000fca00078e0204 */
[----:B------:R-:W2:Y:S04]  /*14c0*/  LDG.E.CONSTANT R7, desc[UR6][R4.64+-0x8] ;  /* 0xfffff80604077981 */ /* 0x000ea8000c1e9900 */
[----:B------:R-:W3:Y:S04]  /*14d0*/  LDG.E.CONSTANT R9, desc[UR6][R4.64+-0x4] ;  /* 0xfffffc0604097981 */ /* 0x000ee8000c1e9900 */
[----:B------:R-:W4:Y:S04]  /*14e0*/  LDG.E.CONSTANT R11, desc[UR6][R4.64] ;  /* 0x00000006040b7981 */ /* 0x000f28000c1e9900 */
[----:B------:R-:W5:Y:S04]  /*14f0*/  LDG.E.CONSTANT R13, desc[UR6][R4.64+0x4] ;  /* 0x00000406040d7981 */ /* 0x000f68000c1e9900 */
[----:B--2---:R-:W-:Y:S04]  /*1500*/  STG.E desc[UR6][R2.64+-0x8], R7 ;  /* 0xfffff80702007986 */ /* 0x004fe8000c101906 */
[----:B---3--:R-:W-:Y:S04]  /*1510*/  STG.E desc[UR6][R2.64+-0x4], R9 ;  /* 0xfffffc0902007986 */ /* 0x008fe8000c101906 */
[----:B----4-:R-:W-:Y:S04]  /*1520*/  STG.E desc[UR6][R2.64], R11 ;  /* 0x0000000b02007986 */ /* 0x010fe8000c101906 */
[----:B-----5:R-:W-:Y:S01]  /*1530*/  STG.E desc[UR6][R2.64+0x4], R13 ;  /* 0x0000040d02007986 */ /* 0x020fe2000c101906 */
[----:B------:R-:W-:Y:S05]  /*1540*/  EXIT ;  /* 0x000000000000794d */ /* 0x000fea0003800000 */
.L_x_16:
[----:B------:R-:W-:-:S13]  /*1550*/  ISETP.GE.AND P0, PT, R25, R10, PT ;  /* 0x0000000a1900720c */ /* 0x000fda0003f06270 */
[----:B------:R-:W-:Y:S05]  /*1560*/  @P0 EXIT ;  /* 0x000000000000094d */ /* 0x000fea0003800000 */
[C-C-:B------:R-:W-:Y:S01]  /*1570*/  IADD3 R2, PT, PT, R18.reuse, R11, R25.reuse ;  /* 0x0000000b12027210 */ /* 0x140fe20007ffe019 */
[----:B------:R-:W-:Y:S01]  /*1580*/  IMAD.IADD R9, R9, 0x1, R8 ;  /* 0x0000000109097824 */ /* 0x000fe200078e0208 */
[----:B------:R-:W-:Y:S01]  /*1590*/  BSSY.RECONVERGENT B2, `(.L_x_25) ;  /* 0x0000021000027945 */ /* 0x000fe20003800200 */
[----:B------:R-:W-:Y:S02]  /*15a0*/  IMAD.IADD R18, R18, 0x1, R25 ;  /* 0x0000000112127824 */ /* 0x000fe400078e0219 */
[----:B------:R-:W-:-:S03]  /*15b0*/  IMAD.IADD R2, R9, 0x1, -R2 ;  /* 0x0000000109027824 */ /* 0x000fc600078e0a02 */
[----:B------:R-:W-:Y:S01]  /*15c0*/  IADD3 R18, PT, PT, R18, R11, -R9 ;  /* 0x0000000b12127210 */ /* 0x000fe20007ffe809 */
[----:B------:R-:W-:Y:S01]  /*15d0*/  IMAD.MOV.U32 R9, RZ, RZ, R25 ;  /* 0x000000ffff097224 */ /* 0x000fe200078e0019 */
[----:B------:R-:W-:Y:S02]  /*15e0*/  LOP3.LUT P1, R6, R2, 0x3, RZ, 0xc0, !PT ;  /* 0x0000000302067812 */ /* 0x000fe4000782c0ff */
[----:B------:R-:W-:-:S11]  /*15f0*/  ISETP.GT.U32.AND P0, PT, R18, -0x4, PT ;  /* 0xfffffffc1200780c */ /* 0x000fd60003f04070 */
[----:B------:R-:W-:Y:S05]  /*1600*/  @!P1 BRA `(.L_x_26) ;  /* 0x0000000000649947 */ /* 0x000fea0003800000 */
[----:B------:R-:W0:Y:S01]  /*1610*/  LDCU.64 UR8, c[0x0][0x390] ;  /* 0x00007200ff0877ac */ /* 0x000e220008000a00 */
[C---:B------:R-:W-:Y:S01]  /*1620*/  SHF.L.U64.HI R3, R11.reuse, 0x2, R0 ;  /* 0x000000020b037819 */ /* 0x040fe20000010200 */
[----:B------:R-:W-:Y:S01]  /*1630*/  IMAD.SHL.U32 R2, R11, 0x4, RZ ;  /* 0x000000040b027824 */ /* 0x000fe200078e00ff */
[----:B------:R-:W1:Y:S01]  /*1640*/  LDCU.64 UR4, c[0x0][0x3a0] ;  /* 0x00007400ff0477ac */ /* 0x000e620008000a00 */
[----:B------:R-:W-:Y:S02]  /*1650*/  IMAD.SHL.U32 R7, R8, 0x4, RZ ;  /* 0x0000000408077824 */ /* 0x000fe400078e00ff */
[----:B--2---:R-:W-:-:S04]  /*1660*/  IMAD.WIDE.U32 R4, R23, 0x4, R2 ;  /* 0x0000000417047825 */ /* 0x004fc800078e0002 */
[--C-:B------:R-:W-:Y:S02]  /*1670*/  IMAD.IADD R23, R23, 0x1, R6.reuse ;  /* 0x0000000117177824 */ /* 0x100fe400078e0206 */
[----:B------:R-:W-:Y:S02]  /*1680*/  IMAD.MOV R6, RZ, RZ, -R6 ;  /* 0x000000ffff067224 */ /* 0x000fe400078e0a06 */
[----:B------:R-:W-:Y:S01]  /*1690*/  IMAD.MOV.U32 R9, RZ, RZ, R25 ;  /* 0x000000ffff097224 */ /* 0x000fe200078e0019 */
[----:B0-----:R-:W-:Y:S02]  /*16a0*/  IADD3 R2, P1, P2, -R7, UR8, R2 ;  /* 0x0000000807027c10 */ /* 0x001fe4000fa3e102 */
[----:B------:R-:W-:Y:S02]  /*16b0*/  SHF.L.U64.HI R7, R8, 0x2, R19 ;  /* 0x0000000208077819 */ /* 0x000fe40000010213 */
[----:B-1----:R-:W-:Y:S02]  /*16c0*/  IADD3 R12, P3, PT, R4, UR4, RZ ;  /* 0x00000004040c7c10 */ /* 0x002fe4000ff7e0ff */
[----:B------:R-:W-:-:S02]  /*16d0*/  IADD3.X R3, PT, PT, ~R7, UR9, R3, P1, P2 ;  /* 0x0000000907037c10 */ /* 0x000fc40008fe4503 */
[----:B------:R-:W-:-:S09]  /*16e0*/  IADD3.X R13, PT, PT, R5, UR5, RZ, P3, !PT ;  /* 0x00000005050d7c10 */ /* 0x000fd20009ffe4ff */
.L_x_27:
[----:B0-----:R-:W-:-:S05]  /*16f0*/  IMAD.WIDE R4, R9, 0x4, R2 ;  /* 0x0000000409047825 */ /* 0x001fca00078e0202 */
[----:B------:R0:W2:Y:S01]  /*1700*/  LDG.E.CONSTANT R7, desc[UR6][R4.64] ;  /* 0x0000000604077981 */ /* 0x0000a2000c1e9900 */
[----:B------:R-:W-:Y:S02]  /*1710*/  VIADD R6, R6, 0x1 ;  /* 0x0000000106067836 */ /* 0x000fe40000000000 */
[----:B------:R-:W-:-:S03]  /*1720*/  VIADD R9, R9, 0x1 ;  /* 0x0000000109097836 */ /* 0x000fc60000000000 */
[----:B------:R-:W-:Y:S02]  /*1730*/  ISETP.NE.AND P1, PT, R6, RZ, PT ;  /* 0x000000ff0600720c */ /* 0x000fe40003f25270 */
[----:B0-----:R-:W-:Y:S01]  /*1740*/  MOV R4, R12 ;  /* 0x0000000c00047202 */ /* 0x001fe20000000f00 */
[----:B------:R-:W-:Y:S01]  /*1750*/  IMAD.MOV.U32 R5, RZ, RZ, R13 ;  /* 0x000000ffff057224 */ /* 0x000fe200078e000d */
[----:B------:R-:W-:-:S05]  /*1760*/  IADD3 R12, P2, PT, R12, 0x4, RZ ;  /* 0x000000040c0c7810 */ /* 0x000fca0007f5e0ff */
[----:B------:R-:W-:Y:S01]  /*1770*/  IMAD.X R13, RZ, RZ, R13, P2 ;  /* 0x000000ffff0d7224 */ /* 0x000fe200010e060d */
[----:B--2---:R0:W-:Y:S03]  /*1780*/  STG.E desc[UR6][R4.64], R7 ;  /* 0x0000000704007986 */ /* 0x0041e6000c101906 */
[----:B------:R-:W-:Y:S05]  /*1790*/  @P1 BRA `(.L_x_27) ;  /* 0xfffffffc00d41947 */ /* 0x000fea000383ffff */
.L_x_26:
[----:B------:R-:W-:Y:S05]  /*17a0*/  BSYNC.RECONVERGENT B2 ;  /* 0x0000000000027941 */ /* 0x000fea0003800200 */
.L_x_25:
[----:B------:R-:W-:Y:S05]  /*17b0*/  @P0 EXIT ;  /* 0x000000000000094d */ /* 0x000fea0003800000 */
[----:B------:R-:W1:Y:S01]  /*17c0*/  LDCU.64 UR4, c[0x0][0x390] ;  /* 0x00007200ff0477ac */ /* 0x000e620008000a00 */
[C---:B0-2---:R-:W-:Y:S01]  /*17d0*/  IMAD.SHL.U32 R4, R11.reuse, 0x4, RZ ;  /* 0x000000040b047824 */ /* 0x045fe200078e00ff */
[----:B------:R-:W-:Y:S01]  /*17e0*/  SHF.L.U64.HI R5, R11, 0x2, R0 ;  /* 0x000000020b057819 */ /* 0x000fe20000010200 */
[C---:B------:R-:W-:Y:S01]  /*17f0*/  IMAD.SHL.U32 R7, R8.reuse, 0x4, RZ ;  /* 0x0000000408077824 */ /* 0x040fe200078e00ff */
[----:B------:R-:W0:Y:S01]  /*1800*/  LDCU.64 UR8, c[0x0][0x3a0] ;  /* 0x00007400ff0877ac */ /* 0x000e220008000a00 */
[----:B------:R-:W-:Y:S01]  /*1810*/  SHF.L.U64.HI R19, R8, 0x2, R19 ;  /* 0x0000000208137819 */ /* 0x000fe20000010213 */
[----:B------:R-:W-:Y:S01]  /*1820*/  IMAD.IADD R0, R10, 0x1, -R9 ;  /* 0x000000010a007824 */ /* 0x000fe200078e0a09 */
[----:B------:R-:W-:Y:S01]  /*1830*/  BSSY.RECONVERGENT B2, `(.L_x_28) ;  /* 0x000003c000027945 */ /* 0x000fe20003800200 */
[----:B------:R-:W-:Y:S01]  /*1840*/  IMAD.WIDE.U32 R2, R23, 0x4, R4 ;  /* 0x0000000417027825 */ /* 0x000fe200078e0004 */
[----:B-1----:R-:W-:-:S04]  /*1850*/  IADD3 R7, P1, P2, -R7, UR4, R4 ;  /* 0x0000000407077c10 */ /* 0x002fc8000fa3e104 */
[----:B------:R-:W-:Y:S02]  /*1860*/  IADD3.X R19, PT, PT, ~R19, UR5, R5, P1, P2 ;  /* 0x0000000513137c10 */ /* 0x000fe40008fe4505 */
        /* <DEDUP_REMOVED lines=10> */
.L_x_30:
[C---:B------:R-:W-:Y:S02]  /*1910*/  VIADD R13, R9.reuse, 0x4 ;  /* 0x00000004090d7836 */ /* 0x040fe40000000000 */
[C---:B------:R-:W-:Y:S02]  /*1920*/  VIADD R7, R9.reuse, 0x8 ;  /* 0x0000000809077836 */ /* 0x040fe40000000000 */
[C---:B------:R-:W-:Y:S02]  /*1930*/  VIADD R15, R9.reuse, 0xc ;  /* 0x0000000c090f7836 */ /* 0x040fe40000000000 */
[----:B------:R-:W-:-:S04]  /*1940*/  IMAD.WIDE R28, R9, 0x4, R4 ;  /* 0x00000004091c7825 */ /* 0x000fc800078e0204 */
[--C-:B------:R-:W-:Y:S01]  /*1950*/  IMAD.WIDE R12, R13, 0x4, R4.reuse ;  /* 0x000000040d0c7825 */ /* 0x100fe200078e0204 */
[----:B------:R-:W2:Y:S03]  /*1960*/  LDG.E.CONSTANT R11, desc[UR6][R28.64+-0x8] ;  /* 0xfffff8061c0b7981 */ /* 0x000ea6000c1e9900 */
[--C-:B------:R-:W-:Y:S01]  /*1970*/  IMAD.WIDE R6, R7, 0x4, R4.reuse ;  /* 0x0000000407067825 */ /* 0x100fe200078e0204 */
[----:B------:R-:W3:Y:S03]  /*1980*/  LDG.E.CONSTANT R17, desc[UR6][R28.64+-0x4] ;  /* 0xfffffc061c117981 */ /* 0x000ee6000c1e9900 */
[----:B------:R-:W-:Y:S01]  /*1990*/  IMAD.WIDE R14, R15, 0x4, R4 ;  /* 0x000000040f0e7825 */ /* 0x000fe200078e0204 */
[----:B------:R-:W4:Y:S04]  /*19a0*/  LDG.E.CONSTANT R19, desc[UR6][R28.64] ;  /* 0x000000061c137981 */ /* 0x000f28000c1e9900 */
[----:B------:R-:W5:Y:S04]  /*19b0*/  LDG.E.CONSTANT R21, desc[UR6][R28.64+0x4] ;  /* 0x000004061c157981 */ /* 0x000f68000c1e9900 */
[----:B------:R-:W5:Y:S04]  /*19c0*/  LDG.E.CONSTANT R27, desc[UR6][R12.64+-0x8] ;  /* 0xfffff8060c1b7981 */ /* 0x000f68000c1e9900 */
[----:B------:R-:W5:Y:S04]  /*19d0*/  LDG.E.CONSTANT R25, desc[UR6][R12.64+-0x4] ;  /* 0xfffffc060c197981 */ /* 0x000f68000c1e9900 */
        /* <DEDUP_REMOVED lines=10> */
[----:B------:R-:W-:Y:S01]  /*1a80*/  VIADD R9, R9, 0x10 ;  /* 0x0000001009097836 */ /* 0x000fe20000000000 */
[----:B0-----:R-:W-:-:S04]  /*1a90*/  IADD3 R6, P2, PT, R2, 0x40, RZ ;  /* 0x0000004002067810 */ /* 0x001fc80007f5e0ff */
[----:B------:R-:W-:Y:S01]  /*1aa0*/  ISETP.GE.AND P1, PT, R9, R0, PT ;  /* 0x000000000900720c */ /* 0x000fe20003f26270 */
        /* <DEDUP_REMOVED lines=20> */
.L_x_29:
[----:B------:R-:W-:Y:S05]  /*1bf0*/  BSYNC.RECONVERGENT B2 ;  /* 0x0000000000027941 */ /* 0x000fea0003800200 */
.L_x_28:
        /* <DEDUP_REMOVED lines=29> */
.L_x_32:
[----:B------:R-:W-:Y:S05]  /*1dd0*/  BSYNC.RECONVERGENT B2 ;  /* 0x0000000000027941 */ /* 0x000fea0003800200 */
.L_x_31:
        /* <DEDUP_REMOVED lines=12> */
        .weak           $__internal_0_$__cuda_sm20_div_rn_f64_full
        .type           $__internal_0_$__cuda_sm20_div_rn_f64_full,@function
        .size           $__internal_0_$__cuda_sm20_div_rn_f64_full,(.L_x_39 - $__internal_0_$__cuda_sm20_div_rn_f64_full)
$__internal_0_$__cuda_sm20_div_rn_f64_full:
[C---:B------:R-:W-:Y:S01]  /*1ea0*/  FSETP.GEU.AND P0, PT, |R5|.reuse, 1.469367938527859385e-39, PT ;  /* 0x001000000500780b */ /* 0x040fe20003f0e200 */
[----:B------:R-:W-:Y:S01]  /*1eb0*/  IMAD.MOV.U32 R8, RZ, RZ, 0x1 ;  /* 0x00000001ff087424 */ /* 0x000fe200078e00ff */
[C---:B------:R-:W-:Y:S01]  /*1ec0*/  LOP3.LUT R2, R5.reuse, 0x800fffff, RZ, 0xc0, !PT ;  /* 0x800fffff05027812 */ /* 0x040fe200078ec0ff */
[----:B------:R-:W-:Y:S01]  /*1ed0*/  IMAD.MOV.U32 R10, RZ, RZ, 0x1ca00000 ;  /* 0x1ca00000ff0a7424 */ /* 0x000fe200078e00ff */
[----:B------:R-:W-:Y:S02]  /*1ee0*/  LOP3.LUT R15, R5, 0x7ff00000, RZ, 0xc0, !PT ;  /* 0x7ff00000050f7812 */ /* 0x000fe400078ec0ff */
[----:B------:R-:W-:Y:S01]  /*1ef0*/  LOP3.LUT R3, R2, 0x3ff00000, RZ, 0xfc, !PT ;  /* 0x3ff0000002037812 */ /* 0x000fe200078efcff */
[----:B------:R-:W-:Y:S01]  /*1f00*/  IMAD.MOV.U32 R2, RZ, RZ, R4 ;  /* 0x000000ffff027224 */ /* 0x000fe200078e0004 */
[----:B------:R-:W-:-:S04]  /*1f10*/  LOP3.LUT R14, R7, 0x7ff00000, RZ, 0xc0, !PT ;  /* 0x7ff00000070e7812 */ /* 0x000fc800078ec0ff */
[----:B------:R-:W-:Y:S01]  /*1f20*/  ISETP.GE.U32.AND P1, PT, R14, R15, PT ;  /* 0x0000000f0e00720c */ /* 0x000fe20003f26070 */
[----:B------:R-:W-:Y:S01]  /*1f30*/  @!P0 DMUL R2, R4, 8.98846567431157953865e+307 ;  /* 0x7fe0000004028828 */ /* 0x000fe20000000000 */
[----:B------:R-:W-:-:S05]  /*1f40*/  IMAD.MOV.U32 R21, RZ, RZ, R14 ;  /* 0x000000ffff157224 */ /* 0x000fca00078e000e */
[----:B------:R-:W0:Y:S02]  /*1f50*/  MUFU.RCP64H R9, R3 ;  /* 0x0000000300097308 */ /* 0x000e240000001800 */
[----:B0-----:R-:W-:-:S08]  /*1f60*/  DFMA R12, R8, -R2, 1 ;  /* 0x3ff00000080c742b */ /* 0x001fd00000000802 */
[----:B------:R-:W-:-:S08]  /*1f70*/  DFMA R12, R12, R12, R12 ;  /* 0x0000000c0c0c722b */ /* 0x000fd0000000000c */
[----:B------:R-:W-:Y:S01]  /*1f80*/  DFMA R12, R8, R12, R8 ;  /* 0x0000000c080c722b */ /* 0x000fe20000000008 */
[----:B------:R-:W-:Y:S01]  /*1f90*/  SEL R9, R10, 0x63400000, !P1 ;  /* 0x634000000a097807 */ /* 0x000fe20004800000 */
[----:B------:R-:W-:Y:S01]  /*1fa0*/  IMAD.MOV.U32 R8, RZ, RZ, R6 ;  /* 0x000000ffff087224 */ /* 0x000fe200078e0006 */
[----:B------:R-:W-:Y:S02]  /*1fb0*/  FSETP.GEU.AND P1, PT, |R7|, 1.469367938527859385e-39, PT ;  /* 0x001000000700780b */ /* 0x000fe40003f2e200 */
[----:B------:R-:W-:-:S03]  /*1fc0*/  LOP3.LUT R9, R9, 0x800fffff, R7, 0xf8, !PT ;  /* 0x800fffff09097812 */ /* 0x000fc600078ef807 */
[----:B------:R-:W-:-:S08]  /*1fd0*/  DFMA R16, R12, -R2, 1 ;  /* 0x3ff000000c10742b */ /* 0x000fd00000000802 */
[----:B------:R-:W-:Y:S01]  /*1fe0*/  DFMA R12, R12, R16, R12 ;  /* 0x000000100c0c722b */ /* 0x000fe2000000000c */
[----:B------:R-:W-:Y:S10]  /*1ff0*/  @P1 BRA `(.L_x_33) ;  /* 0x0000000000201947 */ /* 0x000ff40003800000 */
[----:B------:R-:W-:Y:S01]  /*2000*/  LOP3.LUT R17, R5, 0x7ff00000, RZ, 0xc0, !PT ;  /* 0x7ff0000005117812 */ /* 0x000fe200078ec0ff */
[----:B------:R-:W-:-:S03]  /*2010*/  IMAD.MOV.U32 R16, RZ, RZ, RZ ;  /* 0x000000ffff107224 */ /* 0x000fc600078e00ff */
[----:B------:R-:W-:-:S04]  /*2020*/  ISETP.GE.U32.AND P1, PT, R14, R17, PT ;  /* 0x000000110e00720c */ /* 0x000fc80003f26070 */
[----:B------:R-:W-:-:S04]  /*2030*/  SEL R17, R10, 0x63400000, !P1 ;  /* 0x634000000a117807 */ /* 0x000fc80004800000 */
[----:B------:R-:W-:-:S04]  /*2040*/  LOP3.LUT R17, R17, 0x80000000, R7, 0xf8, !PT ;  /* 0x8000000011117812 */ /* 0x000fc800078ef807 */
[----:B------:R-:W-:-:S06]  /*2050*/  LOP3.LUT R17, R17, 0x100000, RZ, 0xfc, !PT ;  /* 0x0010000011117812 */ /* 0x000fcc00078efcff */
[----:B------:R-:W-:-:S10]  /*2060*/  DFMA R8, R8, 2, -R16 ;  /* 0x400000000808782b */ /* 0x000fd40000000810 */
[----:B------:R-:W-:-:S07]  /*2070*/  LOP3.LUT R21, R9, 0x7ff00000, RZ, 0xc0, !PT ;  /* 0x7ff0000009157812 */ /* 0x000fce00078ec0ff */
.L_x_33:
[----:B------:R-:W-:Y:S01]  /*2080*/  IMAD.MOV.U32 R20, RZ, RZ, R15 ;  /* 0x000000ffff147224 */ /* 0x000fe200078e000f */
[----:B------:R-:W-:Y:S01]  /*2090*/  @!P0 LOP3.LUT R20, R3, 0x7ff00000, RZ, 0xc0, !PT ;  /* 0x7ff0000003148812 */ /* 0x000fe200078ec0ff */
[----:B------:R-:W-:Y:S01]  /*20a0*/  VIADD R15, R21, 0xffffffff ;  /* 0xffffffff150f7836 */ /* 0x000fe20000000000 */
[----:B------:R-:W-:-:S03]  /*20b0*/  DMUL R16, R12, R8 ;  /* 0x000000080c107228 */ /* 0x000fc60000000000 */
[----:B------:R-:W-:Y:S01]  /*20c0*/  VIADD R22, R20, 0xffffffff ;  /* 0xffffffff14167836 */ /* 0x000fe20000000000 */
[----:B------:R-:W-:-:S04]  /*20d0*/  ISETP.GT.U32.AND P0, PT, R15, 0x7feffffe, PT ;  /* 0x7feffffe0f00780c */ /* 0x000fc80003f04070 */
[----:B------:R-:W-:Y:S01]  /*20e0*/  ISETP.GT.U32.OR P0, PT, R22, 0x7feffffe, P0 ;  /* 0x7feffffe1600780c */ /* 0x000fe20000704470 */
[----:B------:R-:W-:-:S08]  /*20f0*/  DFMA R18, R16, -R2, R8 ;  /* 0x800000021012722b */ /* 0x000fd00000000008 */
[----:B------:R-:W-:-:S04]  /*2100*/  DFMA R12, R12, R18, R16 ;  /* 0x000000120c0c722b */ /* 0x000fc80000000010 */
[----:B------:R-:W-:Y:S07]  /*2110*/  @P0 BRA `(.L_x_34) ;  /* 0x00000000006c0947 */ /* 0x000fee0003800000 */
[----:B------:R-:W-:-:S04]  /*2120*/  LOP3.LUT R7, R5, 0x7ff00000, RZ, 0xc0, !PT ;  /* 0x7ff0000005077812 */ /* 0x000fc800078ec0ff */
[CC--:B------:R-:W-:Y:S02]  /*2130*/  VIADDMNMX R6, R14.reuse, -R7.reuse, 0xb9600000, !PT ;  /* 0xb96000000e067446 */ /* 0x0c0fe40007800907 */
[----:B------:R-:W-:Y:S02]  /*2140*/  ISETP.GE.U32.AND P0, PT, R14, R7, PT ;  /* 0x000000070e00720c */ /* 0x000fe40003f06070 */
[----:B------:R-:W-:Y:S02]  /*2150*/  VIMNMX R6, PT, PT, R6, 0x46a00000, PT ;  /* 0x46a0000006067848 */ /* 0x000fe40003fe0100 */
[----:B------:R-:W-:-:S04]  /*2160*/  SEL R7, R10, 0x63400000, !P0 ;  /* 0x634000000a077807 */ /* 0x000fc80004000000 */
[----:B------:R-:W-:Y:S01]  /*2170*/  IADD3 R10, PT, PT, -R7, R6, RZ ;  /* 0x00000006070a7210 */ /* 0x000fe20007ffe1ff */
[----:B------:R-:W-:-:S04]  /*2180*/  IMAD.MOV.U32 R6, RZ, RZ, RZ ;  /* 0x000000ffff067224 */ /* 0x000fc800078e00ff */
[----:B------:R-:W-:-:S06]  /*2190*/  VIADD R7, R10, 0x7fe00000 ;  /* 0x7fe000000a077836 */ /* 0x000fcc0000000000 */
[----:B------:R-:W-:-:S10]  /*21a0*/  DMUL R14, R12, R6 ;  /* 0x000000060c0e7228 */ /* 0x000fd40000000000 */
[----:B------:R-:W-:-:S13]  /*21b0*/  FSETP.GTU.AND P0, PT, |R15|, 1.469367938527859385e-39, PT ;  /* 0x001000000f00780b */ /* 0x000fda0003f0c200 */
[----:B------:R-:W-:Y:S05]  /*21c0*/  @P0 BRA `(.L_x_35) ;  /* 0x0000000000940947 */ /* 0x000fea0003800000 */
[----:B------:R-:W-:Y:S01]  /*21d0*/  DFMA R2, R12, -R2, R8 ;  /* 0x800000020c02722b */ /* 0x000fe20000000008 */
[----:B------:R-:W-:-:S09]  /*21e0*/  IMAD.MOV.U32 R6, RZ, RZ, RZ ;  /* 0x000000ffff067224 */ /* 0x000fd200078e00ff */
[C---:B------:R-:W-:Y:S02]  /*21f0*/  FSETP.NEU.AND P0, PT, R3.reuse, RZ, PT ;  /* 0x000000ff0300720b */ /* 0x040fe40003f0d000 */
[----:B------:R-:W-:-:S04]  /*2200*/  LOP3.LUT R5, R3, 0x80000000, R5, 0x48, !PT ;  /* 0x8000000003057812 */ /* 0x000fc800078e4805 */
[----:B------:R-:W-:-:S07]  /*2210*/  LOP3.LUT R7, R5, R7, RZ, 0xfc, !PT ;  /* 0x0000000705077212 */ /* 0x000fce00078efcff */
[----:B------:R-:W-:Y:S05]  /*2220*/  @!P0 BRA `(.L_x_35) ;  /* 0x00000000007c8947 */ /* 0x000fea0003800000 */
[----:B------:R-:W-:Y:S01]  /*2230*/  IMAD.MOV R3, RZ, RZ, -R10 ;  /* 0x000000ffff037224 */ /* 0x000fe200078e0a0a */
[----:B------:R-:W-:Y:S01]  /*2240*/  DMUL.RP R6, R12, R6 ;  /* 0x000000060c067228 */ /* 0x000fe20000008000 */
[----:B------:R-:W-:-:S06]  /*2250*/  IMAD.MOV.U32 R2, RZ, RZ, RZ ;  /* 0x000000ffff027224 */ /* 0x000fcc00078e00ff */
[----:B------:R-:W-:-:S03]  /*2260*/  DFMA R2, R14, -R2, R12 ;  /* 0x800000020e02722b */ /* 0x000fc6000000000c */
[----:B------:R-:W-:-:S03]  /*2270*/  LOP3.LUT R5, R7, R5, RZ, 0x3c, !PT ;  /* 0x0000000507057212 */ /* 0x000fc600078e3cff */
[----:B------:R-:W-:-:S04]  /*2280*/  IADD3 R2, PT, PT, -R10, -0x43300000, RZ ;  /* 0xbcd000000a027810 */ /* 0x000fc80007ffe1ff */
[----:B------:R-:W-:-:S04]  /*2290*/  FSETP.NEU.AND P0, PT, |R3|, R2, PT ;  /* 0x000000020300720b */ /* 0x000fc80003f0d200 */
[----:B------:R-:W-:Y:S02]  /*22a0*/  FSEL R14, R6, R14, !P0 ;  /* 0x0000000e060e7208 */ /* 0x000fe40004000000 */
[----:B------:R-:W-:Y:S01]  /*22b0*/  FSEL R15, R5, R15, !P0 ;  /* 0x0000000f050f7208 */ /* 0x000fe20004000000 */
[----:B------:R-:W-:Y:S06]  /*22c0*/  BRA `(.L_x_35) ;  /* 0x0000000000547947 */ /* 0x000fec0003800000 */
.L_x_34:
[----:B------:R-:W-:-:S14]  /*22d0*/  DSETP.NAN.AND P0, PT, R6, R6, PT ;  /* 0x000000060600722a */ /* 0x000fdc0003f08000 */
[----:B------:R-:W-:Y:S05]  /*22e0*/  @P0 BRA `(.L_x_36) ;  /* 0x0000000000440947 */ /* 0x000fea0003800000 */
[----:B------:R-:W-:-:S14]  /*22f0*/  DSETP.NAN.AND P0, PT, R4, R4, PT ;  /* 0x000000040400722a */ /* 0x000fdc0003f08000 */
[----:B------:R-:W-:Y:S05]  /*2300*/  @P0 BRA `(.L_x_37) ;  /* 0x0000000000300947 */ /* 0x000fea0003800000 */
[----:B------:R-:W-:Y:S01]  /*2310*/  ISETP.NE.AND P0, PT, R21, R20, PT ;  /* 0x000000141500720c */ /* 0x000fe20003f05270 */
[----:B------:R-:W-:Y:S02]  /*2320*/  IMAD.MOV.U32 R14, RZ, RZ, 0x0 ;  /* 0x00000000ff0e7424 */ /* 0x000fe400078e00ff */
[----:B------:R-:W-:-:S10]  /*2330*/  IMAD.MOV.U32 R15, RZ, RZ, -0x80000 ;  /* 0xfff80000ff0f7424 */ /* 0x000fd400078e00ff */
[----:B------:R-:W-:Y:S05]  /*2340*/  @!P0 BRA `(.L_x_35) ;  /* 0x0000000000348947 */ /* 0x000fea0003800000 */
[----:B------:R-:W-:Y:S02]  /*2350*/  ISETP.NE.AND P0, PT, R21, 0x7ff00000, PT ;  /* 0x7ff000001500780c */ /* 0x000fe40003f05270 */
[----:B------:R-:W-:Y:S02]  /*2360*/  LOP3.LUT R15, R7, 0x80000000, R5, 0x48, !PT ;  /* 0x80000000070f7812 */ /* 0x000fe400078e4805 */
[----:B------:R-:W-:-:S13]  /*2370*/  ISETP.EQ.OR P0, PT, R20, RZ, !P0 ;  /* 0x000000ff1400720c */ /* 0x000fda0004702670 */
[----:B------:R-:W-:Y:S01]  /*2380*/  @P0 LOP3.LUT R2, R15, 0x7ff00000, RZ, 0xfc, !PT ;  /* 0x7ff000000f020812 */ /* 0x000fe200078efcff */
[----:B------:R-:W-:Y:S02]  /*2390*/  @!P0 IMAD.MOV.U32 R14, RZ, RZ, RZ ;  /* 0x000000ffff0e8224 */ /* 0x000fe400078e00ff */
[----:B------:R-:W-:Y:S02]  /*23a0*/  @P0 IMAD.MOV.U32 R14, RZ, RZ, RZ ;  /* 0x000000ffff0e0224 */ /* 0x000fe400078e00ff */
[----:B------:R-:W-:Y:S01]  /*23b0*/  @P0 IMAD.MOV.U32 R15, RZ, RZ, R2 ;  /* 0x000000ffff0f0224 */ /* 0x000fe200078e0002 */
[----:B------:R-:W-:Y:S06]  /*23c0*/  BRA `(.L_x_35) ;  /* 0x0000000000147947 */ /* 0x000fec0003800000 */
.L_x_37:
[----:B------:R-:W-:Y:S01]  /*23d0*/  LOP3.LUT R15, R5, 0x80000, RZ, 0xfc, !PT ;  /* 0x00080000050f7812 */ /* 0x000fe200078efcff */
[----:B------:R-:W-:Y:S01]  /*23e0*/  IMAD.MOV.U32 R14, RZ, RZ, R4 ;  /* 0x000000ffff0e7224 */ /* 0x000fe200078e0004 */
[----:B------:R-:W-:Y:S06]  /*23f0*/  BRA `(.L_x_35) ;  /* 0x0000000000087947 */ /* 0x000fec0003800000 */
.L_x_36:
[----:B------:R-:W-:Y:S01]  /*2400*/  LOP3.LUT R15, R7, 0x80000, RZ, 0xfc, !PT ;  /* 0x00080000070f7812 */ /* 0x000fe200078efcff */
[----:B------:R-:W-:-:S07]  /*2410*/  IMAD.MOV.U32 R14, RZ, RZ, R6 ;  /* 0x000000ffff0e7224 */ /* 0x000fce00078e0006 */
.L_x_35:
[----:B------:R-:W-:Y:S02]  /*2420*/  IMAD.MOV.U32 R2, RZ, RZ, R0 ;  /* 0x000000ffff027224 */ /* 0x000fe400078e0000 */
[----:B------:R-:W-:-:S04]  /*2430*/  IMAD.MOV.U32 R3, RZ, RZ, 0x0 ;  /* 0x00000000ff037424 */ /* 0x000fc800078e00ff */
[----:B------:R-:W-:Y:S05]  /*2440*/  RET.REL.NODEC R2 `(_Z9merge_gpuPKiiS0_iPi) ;  /* 0xffffffd802ec7950 */ /* 0x000fea0003c3ffff */
.L_x_38:
[----:B------:R-:W-:-:S00]  /*2450*/  BRA `(.L_x_38) ;  /* 0xfffffffc00fc7947 */ /* 0x000fc0000383ffff */
[----:B------:R-:W-:-:S00]  /*2460*/  NOP ;  /* 0x0000000000007918 */ /* 0x000fc00000000000 */
        /* <DEDUP_REMOVED lines=9> */
.L_x_39:


//--------------------- .nv.shared.reserved.0     --------------------------
	.section	.nv.shared.reserved.0,"aw",@nobits
	.weak		__nv_reservedSMEM_offset_0_alias
	.size		__nv_reservedSMEM_offset_0_alias, 0, 64
	.other		__nv_reservedSMEM_offset_0_alias,@"STO_CUDA_RESERVED_SHARED STV_DEFAULT"
__nv_reservedSMEM_offset_0_alias:
	.zero		0
	.zero		64


//--------------------- .nv.constant0._Z9merge_gpuPKiiS0_iPi --------------------------
	.section	.nv.constant0._Z9merge_gpuPKiiS0_iPi,"a",@progbits
	.sectionflags	@""
	.align	4
.nv.constant0._Z9merge_gpuPKiiS0_iPi:
	.zero		936


//--------------------- SYMBOLS --------------------------

	.type		.nv.reservedSmem.offset0,@object
	.size		.nv.reservedSmem.offset0,0x4
